//
// Generated by NVIDIA NVVM Compiler
//
// Compiler Build ID: CL-36424714
// Cuda compilation tools, release 13.0, V13.0.88
// Based on NVVM 20.0.0
//

.version 9.0
.target sm_100
.address_size 64

	// .globl	macz_batch_macz_tmp_f32

.visible .entry macz_batch_macz_tmp_f32(
	.param .u64 .ptr .align 1 macz_batch_macz_tmp_f32_param_0,
	.param .u64 .ptr .align 1 macz_batch_macz_tmp_f32_param_1,
	.param .u64 .ptr .align 1 macz_batch_macz_tmp_f32_param_2,
	.param .u64 .ptr .align 1 macz_batch_macz_tmp_f32_param_3,
	.param .u64 .ptr .align 1 macz_batch_macz_tmp_f32_param_4,
	.param .u64 .ptr .align 1 macz_batch_macz_tmp_f32_param_5,
	.param .u64 .ptr .align 1 macz_batch_macz_tmp_f32_param_6,
	.param .u64 .ptr .align 1 macz_batch_macz_tmp_f32_param_7,
	.param .u64 .ptr .align 1 macz_batch_macz_tmp_f32_param_8,
	.param .u64 .ptr .align 1 macz_batch_macz_tmp_f32_param_9,
	.param .u64 .ptr .align 1 macz_batch_macz_tmp_f32_param_10,
	.param .u64 .ptr .align 1 macz_batch_macz_tmp_f32_param_11,
	.param .u64 .ptr .align 1 macz_batch_macz_tmp_f32_param_12,
	.param .u64 .ptr .align 1 macz_batch_macz_tmp_f32_param_13,
	.param .u32 macz_batch_macz_tmp_f32_param_14,
	.param .u32 macz_batch_macz_tmp_f32_param_15,
	.param .u32 macz_batch_macz_tmp_f32_param_16,
	.param .u32 macz_batch_macz_tmp_f32_param_17,
	.param .u64 .ptr .align 1 macz_batch_macz_tmp_f32_param_18
)
{
	.reg .pred 	%p<25>;
	.reg .b32 	%r<40>;
	.reg .b32 	%f<8>;
	.reg .b64 	%rd<96>;
	.reg .b64 	%fd<77>;

	ld.param.u64 	%rd18, [macz_batch_macz_tmp_f32_param_1];
	ld.param.u64 	%rd28, [macz_batch_macz_tmp_f32_param_2];
	ld.param.u64 	%rd29, [macz_batch_macz_tmp_f32_param_3];
	ld.param.u64 	%rd30, [macz_batch_macz_tmp_f32_param_4];
	ld.param.u64 	%rd20, [macz_batch_macz_tmp_f32_param_6];
	ld.param.u64 	%rd21, [macz_batch_macz_tmp_f32_param_7];
	ld.param.u64 	%rd22, [macz_batch_macz_tmp_f32_param_8];
	ld.param.u64 	%rd24, [macz_batch_macz_tmp_f32_param_10];
	ld.param.u64 	%rd25, [macz_batch_macz_tmp_f32_param_11];
	ld.param.u64 	%rd26, [macz_batch_macz_tmp_f32_param_12];
	ld.param.u64 	%rd27, [macz_batch_macz_tmp_f32_param_13];
	ld.param.u32 	%r10, [macz_batch_macz_tmp_f32_param_14];
	ld.param.u32 	%r11, [macz_batch_macz_tmp_f32_param_15];
	ld.param.u32 	%r13, [macz_batch_macz_tmp_f32_param_16];
	ld.param.u32 	%r12, [macz_batch_macz_tmp_f32_param_17];
	ld.param.u64 	%rd31, [macz_batch_macz_tmp_f32_param_18];
	cvta.to.global.u64 	%rd1, %rd31;
	cvta.to.global.u64 	%rd2, %rd29;
	cvta.to.global.u64 	%rd3, %rd28;
	cvta.to.global.u64 	%rd4, %rd30;
	mov.u32 	%r14, %ctaid.x;
	mov.u32 	%r15, %ntid.x;
	mov.u32 	%r16, %tid.x;
	mad.lo.s32 	%r1, %r14, %r15, %r16;
	mov.u32 	%r2, %ctaid.y;
	setp.ge.s32 	%p1, %r2, %r13;
	setp.ge.s32 	%p2, %r1, %r10;
	or.pred  	%p3, %p2, %p1;
	@%p3 bra 	$L__BB0_22;
	ld.param.u64 	%rd95, [macz_batch_macz_tmp_f32_param_9];
	cvta.to.global.u64 	%rd32, %rd22;
	cvta.to.global.u64 	%rd33, %rd95;
	cvta.to.global.u64 	%rd34, %rd24;
	cvta.to.global.u64 	%rd35, %rd25;
	cvta.to.global.u64 	%rd36, %rd26;
	cvta.to.global.u64 	%rd37, %rd27;
	mul.wide.u32 	%rd38, %r2, 4;
	add.s64 	%rd39, %rd32, %rd38;
	ld.global.nc.u32 	%r17, [%rd39];
	cvt.s64.s32 	%rd5, %r17;
	add.s64 	%rd40, %rd33, %rd38;
	ld.global.nc.u32 	%r18, [%rd40];
	cvt.s64.s32 	%rd6, %r18;
	add.s64 	%rd41, %rd34, %rd38;
	ld.global.nc.u32 	%r19, [%rd41];
	cvt.s64.s32 	%rd7, %r19;
	add.s64 	%rd42, %rd35, %rd38;
	ld.global.nc.u32 	%r20, [%rd42];
	cvt.s64.s32 	%rd8, %r20;
	add.s64 	%rd43, %rd36, %rd38;
	ld.global.nc.f32 	%f1, [%rd43];
	add.s64 	%rd44, %rd37, %rd38;
	ld.global.nc.f32 	%f2, [%rd44];
	max.s32 	%r21, %r18, %r19;
	max.s32 	%r22, %r21, %r20;
	add.s32 	%r23, %r11, %r22;
	add.s32 	%r24, %r23, -1;
	mul.lo.s32 	%r3, %r10, %r2;
	setp.ge.s32 	%p4, %r1, %r24;
	@%p4 bra 	$L__BB0_3;
	add.s32 	%r36, %r3, %r1;
	mul.wide.s32 	%rd91, %r36, 4;
	add.s64 	%rd92, %rd1, %rd91;
	mov.b32 	%r37, 2147483647;
	st.global.u32 	[%rd92], %r37;
	bra.uni 	$L__BB0_22;
$L__BB0_3:
	setp.ne.s32 	%p5, %r12, 0;
	setp.eq.s64 	%p6, %rd18, 0;
	cvt.s64.s32 	%rd9, %r1;
	mul.wide.s32 	%rd45, %r1, 8;
	add.s64 	%rd10, %rd3, %rd45;
	sub.s64 	%rd11, %rd9, %rd7;
	shl.b64 	%rd46, %rd11, 3;
	add.s64 	%rd12, %rd3, %rd46;
	or.pred  	%p7, %p6, %p5;
	mov.f64 	%fd73, 0d7FF8000000000000;
	@%p7 bra 	$L__BB0_8;
	shl.b64 	%rd51, %rd9, 2;
	add.s64 	%rd52, %rd4, %rd51;
	ld.global.nc.u32 	%r39, [%rd52+4];
	shl.b64 	%rd53, %rd11, 2;
	add.s64 	%rd54, %rd4, %rd53;
	ld.global.nc.u32 	%r38, [%rd54+4];
	setp.ne.s32 	%p9, %r39, %r38;
	@%p9 bra 	$L__BB0_10;
	cvta.to.global.u64 	%rd55, %rd21;
	shl.b64 	%rd56, %rd9, 2;
	add.s64 	%rd57, %rd55, %rd56;
	ld.global.nc.u32 	%r26, [%rd57+4];
	shl.b64 	%rd58, %rd11, 2;
	add.s64 	%rd59, %rd55, %rd58;
	ld.global.nc.u32 	%r27, [%rd59+4];
	setp.ne.s32 	%p10, %r26, %r27;
	mov.u32 	%r38, %r39;
	@%p10 bra 	$L__BB0_10;
	ld.param.u64 	%rd94, [macz_batch_macz_tmp_f32_param_5];
	cvta.to.global.u64 	%rd60, %rd94;
	shl.b64 	%rd61, %rd9, 3;
	add.s64 	%rd62, %rd60, %rd61;
	ld.global.nc.f64 	%fd21, [%rd62+8];
	shl.b64 	%rd63, %rd11, 3;
	add.s64 	%rd64, %rd60, %rd63;
	ld.global.nc.f64 	%fd22, [%rd64+8];
	sub.f64 	%fd1, %fd21, %fd22;
	setp.leu.f64 	%p11, %fd1, 0d0000000000000000;
	mov.u32 	%r38, %r39;
	@%p11 bra 	$L__BB0_10;
	cvta.to.global.u64 	%rd65, %rd20;
	shl.b64 	%rd66, %rd9, 3;
	add.s64 	%rd67, %rd65, %rd66;
	ld.global.nc.f64 	%fd23, [%rd67+8];
	shl.b64 	%rd68, %rd11, 3;
	add.s64 	%rd69, %rd65, %rd68;
	ld.global.nc.f64 	%fd24, [%rd69+8];
	sub.f64 	%fd25, %fd23, %fd24;
	div.rn.f64 	%fd73, %fd25, %fd1;
	mov.u32 	%r38, %r39;
	bra.uni 	$L__BB0_10;
$L__BB0_8:
	shl.b64 	%rd47, %rd9, 2;
	add.s64 	%rd48, %rd4, %rd47;
	ld.global.nc.u32 	%r39, [%rd48+4];
	shl.b64 	%rd49, %rd11, 2;
	add.s64 	%rd50, %rd4, %rd49;
	ld.global.nc.u32 	%r38, [%rd50+4];
	setp.ne.s32 	%p8, %r39, %r38;
	@%p8 bra 	$L__BB0_10;
	cvt.u32.u64 	%r25, %rd7;
	ld.global.nc.f64 	%fd14, [%rd10+8];
	ld.global.nc.f64 	%fd15, [%rd12+8];
	sub.f64 	%fd16, %fd14, %fd15;
	cvt.rn.f64.s32 	%fd17, %r25;
	div.rn.f64 	%fd73, %fd16, %fd17;
	mov.u32 	%r38, %r39;
$L__BB0_10:
	setp.nan.f64 	%p12, %fd73, %fd73;
	setp.ne.s32 	%p13, %r39, %r38;
	shl.b64 	%rd70, %rd9, 3;
	add.s64 	%rd13, %rd2, %rd70;
	mov.f64 	%fd74, 0d7FF8000000000000;
	or.pred  	%p14, %p12, %p13;
	@%p14 bra 	$L__BB0_13;
	cvt.u32.u64 	%r28, %rd7;
	ld.global.nc.f64 	%fd28, [%rd10+8];
	ld.global.nc.f64 	%fd29, [%rd12+8];
	sub.f64 	%fd30, %fd28, %fd29;
	ld.global.nc.f64 	%fd31, [%rd13+8];
	shl.b64 	%rd71, %rd11, 3;
	add.s64 	%rd72, %rd2, %rd71;
	ld.global.nc.f64 	%fd32, [%rd72+8];
	sub.f64 	%fd33, %fd31, %fd32;
	cvt.rn.f64.s32 	%fd34, %r28;
	div.rn.f64 	%fd35, %fd30, %fd34;
	div.rn.f64 	%fd36, %fd33, %fd34;
	mul.f64 	%fd37, %fd73, 0dC000000000000000;
	fma.rn.f64 	%fd38, %fd37, %fd35, %fd36;
	fma.rn.f64 	%fd5, %fd73, %fd73, %fd38;
	setp.leu.f64 	%p15, %fd5, 0d0000000000000000;
	mov.f64 	%fd74, 0d0000000000000000;
	@%p15 bra 	$L__BB0_13;
	ld.param.u64 	%rd93, [macz_batch_macz_tmp_f32_param_0];
	sqrt.rn.f64 	%fd39, %fd5;
	cvta.to.global.u64 	%rd73, %rd93;
	shl.b64 	%rd74, %rd9, 2;
	add.s64 	%rd75, %rd73, %rd74;
	ld.global.nc.f32 	%f5, [%rd75];
	cvt.f64.f32 	%fd40, %f5;
	sub.f64 	%fd41, %fd40, %fd73;
	div.rn.f64 	%fd74, %fd41, %fd39;
$L__BB0_13:
	sub.s64 	%rd14, %rd9, %rd6;
	shl.b64 	%rd76, %rd14, 2;
	add.s64 	%rd77, %rd4, %rd76;
	ld.global.nc.u32 	%r29, [%rd77+4];
	setp.ne.s32 	%p16, %r39, %r29;
	mov.f64 	%fd75, 0d7FF8000000000000;
	@%p16 bra 	$L__BB0_16;
	sub.s64 	%rd15, %rd9, %rd5;
	shl.b64 	%rd78, %rd15, 2;
	add.s64 	%rd79, %rd4, %rd78;
	ld.global.nc.u32 	%r30, [%rd79+4];
	setp.ne.s32 	%p17, %r39, %r30;
	@%p17 bra 	$L__BB0_16;
	cvt.u32.u64 	%r31, %rd5;
	cvt.u32.u64 	%r32, %rd6;
	ld.global.nc.f64 	%fd44, [%rd10+8];
	shl.b64 	%rd80, %rd14, 3;
	add.s64 	%rd81, %rd3, %rd80;
	ld.global.nc.f64 	%fd45, [%rd81+8];
	sub.f64 	%fd46, %fd44, %fd45;
	cvt.rn.f64.s32 	%fd47, %r32;
	div.rn.f64 	%fd48, %fd46, %fd47;
	shl.b64 	%rd82, %rd15, 3;
	add.s64 	%rd83, %rd3, %rd82;
	ld.global.nc.f64 	%fd49, [%rd83+8];
	sub.f64 	%fd50, %fd44, %fd49;
	cvt.rn.f64.s32 	%fd51, %r31;
	div.rn.f64 	%fd52, %fd50, %fd51;
	sub.f64 	%fd75, %fd52, %fd48;
$L__BB0_16:
	sub.s64 	%rd16, %rd9, %rd8;
	shl.b64 	%rd84, %rd16, 2;
	add.s64 	%rd85, %rd4, %rd84;
	ld.global.nc.u32 	%r33, [%rd85+4];
	setp.ne.s32 	%p18, %r39, %r33;
	mov.f64 	%fd76, 0d7FF8000000000000;
	@%p18 bra 	$L__BB0_19;
	cvt.u32.u64 	%r34, %rd8;
	ld.global.nc.f64 	%fd55, [%rd10+8];
	shl.b64 	%rd86, %rd16, 3;
	add.s64 	%rd87, %rd3, %rd86;
	ld.global.nc.f64 	%fd56, [%rd87+8];
	sub.f64 	%fd57, %fd55, %fd56;
	cvt.rn.f64.s32 	%fd58, %r34;
	div.rn.f64 	%fd59, %fd57, %fd58;
	ld.global.nc.f64 	%fd60, [%rd13+8];
	add.s64 	%rd88, %rd2, %rd86;
	ld.global.nc.f64 	%fd61, [%rd88+8];
	sub.f64 	%fd62, %fd60, %fd61;
	div.rn.f64 	%fd63, %fd62, %fd58;
	mul.f64 	%fd64, %fd59, %fd59;
	sub.f64 	%fd10, %fd63, %fd64;
	setp.leu.f64 	%p19, %fd10, 0d0000000000000000;
	@%p19 bra 	$L__BB0_19;
	sqrt.rn.f64 	%fd76, %fd10;
$L__BB0_19:
	setp.nan.f64 	%p20, %fd75, %fd75;
	setp.nan.f64 	%p21, %fd76, %fd74;
	or.pred  	%p22, %p21, %p20;
	setp.leu.f64 	%p23, %fd76, 0d0000000000000000;
	mov.f32 	%f7, 0f7FFFFFFF;
	or.pred  	%p24, %p23, %p22;
	@%p24 bra 	$L__BB0_21;
	cvt.f64.f32 	%fd65, %f1;
	div.rn.f64 	%fd66, %fd75, %fd76;
	cvt.f64.f32 	%fd67, %f2;
	mul.f64 	%fd68, %fd66, %fd67;
	fma.rn.f64 	%fd69, %fd74, %fd65, %fd68;
	cvt.rn.f32.f64 	%f7, %fd69;
$L__BB0_21:
	add.s32 	%r35, %r3, %r1;
	mul.wide.s32 	%rd89, %r35, 4;
	add.s64 	%rd90, %rd1, %rd89;
	st.global.f32 	[%rd90], %f7;
$L__BB0_22:
	ret;

}
	// .globl	macz_batch_hist_from_macz_f32
.visible .entry macz_batch_hist_from_macz_f32(
	.param .u64 .ptr .align 1 macz_batch_hist_from_macz_f32_param_0,
	.param .u64 .ptr .align 1 macz_batch_hist_from_macz_f32_param_1,
	.param .u64 .ptr .align 1 macz_batch_hist_from_macz_f32_param_2,
	.param .u64 .ptr .align 1 macz_batch_hist_from_macz_f32_param_3,
	.param .u64 .ptr .align 1 macz_batch_hist_from_macz_f32_param_4,
	.param .u32 macz_batch_hist_from_macz_f32_param_5,
	.param .u32 macz_batch_hist_from_macz_f32_param_6,
	.param .u32 macz_batch_hist_from_macz_f32_param_7,
	.param .u64 .ptr .align 1 macz_batch_hist_from_macz_f32_param_8
)
{
	.reg .pred 	%p<8>;
	.reg .b32 	%r<30>;
	.reg .b32 	%f<6>;
	.reg .b64 	%rd<27>;
	.reg .b64 	%fd<11>;

	ld.param.u64 	%rd7, [macz_batch_hist_from_macz_f32_param_0];
	ld.param.u64 	%rd3, [macz_batch_hist_from_macz_f32_param_1];
	ld.param.u64 	%rd4, [macz_batch_hist_from_macz_f32_param_2];
	ld.param.u64 	%rd5, [macz_batch_hist_from_macz_f32_param_3];
	ld.param.u64 	%rd6, [macz_batch_hist_from_macz_f32_param_4];
	ld.param.u32 	%r8, [macz_batch_hist_from_macz_f32_param_5];
	ld.param.u32 	%r9, [macz_batch_hist_from_macz_f32_param_6];
	ld.param.u32 	%r10, [macz_batch_hist_from_macz_f32_param_7];
	ld.param.u64 	%rd8, [macz_batch_hist_from_macz_f32_param_8];
	cvta.to.global.u64 	%rd1, %rd8;
	cvta.to.global.u64 	%rd2, %rd7;
	mov.u32 	%r11, %ctaid.x;
	mov.u32 	%r12, %ntid.x;
	mov.u32 	%r13, %tid.x;
	mad.lo.s32 	%r1, %r11, %r12, %r13;
	mov.u32 	%r2, %ctaid.y;
	setp.ge.s32 	%p1, %r2, %r10;
	setp.ge.s32 	%p2, %r1, %r8;
	or.pred  	%p3, %p2, %p1;
	@%p3 bra 	$L__BB1_8;
	cvta.to.global.u64 	%rd9, %rd3;
	cvta.to.global.u64 	%rd10, %rd4;
	cvta.to.global.u64 	%rd11, %rd5;
	cvta.to.global.u64 	%rd12, %rd6;
	mul.wide.u32 	%rd13, %r2, 4;
	add.s64 	%rd14, %rd9, %rd13;
	ld.global.nc.u32 	%r14, [%rd14];
	add.s64 	%rd15, %rd10, %rd13;
	ld.global.nc.u32 	%r3, [%rd15];
	add.s64 	%rd16, %rd11, %rd13;
	ld.global.nc.u32 	%r15, [%rd16];
	add.s64 	%rd17, %rd12, %rd13;
	ld.global.nc.u32 	%r16, [%rd17];
	max.s32 	%r17, %r14, %r15;
	max.s32 	%r18, %r17, %r16;
	add.s32 	%r19, %r9, %r3;
	add.s32 	%r20, %r19, %r18;
	add.s32 	%r21, %r20, -2;
	mul.lo.s32 	%r4, %r8, %r2;
	setp.ge.s32 	%p4, %r1, %r21;
	@%p4 bra 	$L__BB1_3;
	add.s32 	%r27, %r4, %r1;
	mul.wide.s32 	%rd25, %r27, 4;
	add.s64 	%rd26, %rd1, %rd25;
	mov.b32 	%r28, 2147483647;
	st.global.u32 	[%rd26], %r28;
	bra.uni 	$L__BB1_8;
$L__BB1_3:
	sub.s32 	%r22, %r1, %r3;
	add.s32 	%r29, %r22, 1;
	setp.gt.s32 	%p5, %r29, %r1;
	mov.f64 	%fd10, 0d0000000000000000;
	@%p5 bra 	$L__BB1_7;
	mov.f64 	%fd10, 0d0000000000000000;
$L__BB1_5:
	add.s32 	%r23, %r29, %r4;
	mul.wide.s32 	%rd18, %r23, 4;
	add.s64 	%rd19, %rd2, %rd18;
	ld.global.nc.f32 	%f1, [%rd19];
	abs.f32 	%f2, %f1;
	setp.nan.f32 	%p6, %f2, %f2;
	@%p6 bra 	$L__BB1_9;
	cvt.f64.f32 	%fd6, %f1;
	add.f64 	%fd10, %fd10, %fd6;
	add.s32 	%r7, %r29, 1;
	setp.eq.s32 	%p7, %r29, %r1;
	mov.u32 	%r29, %r7;
	@%p7 bra 	$L__BB1_7;
	bra.uni 	$L__BB1_5;
$L__BB1_7:
	cvt.rn.f64.s32 	%fd7, %r3;
	div.rn.f64 	%fd8, %fd10, %fd7;
	cvt.rn.f32.f64 	%f3, %fd8;
	add.s32 	%r26, %r4, %r1;
	mul.wide.s32 	%rd22, %r26, 4;
	add.s64 	%rd23, %rd2, %rd22;
	ld.global.nc.f32 	%f4, [%rd23];
	sub.f32 	%f5, %f4, %f3;
	add.s64 	%rd24, %rd1, %rd22;
	st.global.f32 	[%rd24], %f5;
$L__BB1_8:
	ret;
$L__BB1_9:
	add.s32 	%r24, %r4, %r1;
	mul.wide.s32 	%rd20, %r24, 4;
	add.s64 	%rd21, %rd1, %rd20;
	mov.b32 	%r25, 2147483647;
	st.global.u32 	[%rd21], %r25;
	bra.uni 	$L__BB1_8;

}
	// .globl	macz_batch_f32
.visible .entry macz_batch_f32(
	.param .u64 .ptr .align 1 macz_batch_f32_param_0,
	.param .u64 .ptr .align 1 macz_batch_f32_param_1,
	.param .u64 .ptr .align 1 macz_batch_f32_param_2,
	.param .u64 .ptr .align 1 macz_batch_f32_param_3,
	.param .u64 .ptr .align 1 macz_batch_f32_param_4,
	.param .u64 .ptr .align 1 macz_batch_f32_param_5,
	.param .u64 .ptr .align 1 macz_batch_f32_param_6,
	.param .u64 .ptr .align 1 macz_batch_f32_param_7,
	.param .u64 .ptr .align 1 macz_batch_f32_param_8,
	.param .u64 .ptr .align 1 macz_batch_f32_param_9,
	.param .u64 .ptr .align 1 macz_batch_f32_param_10,
	.param .u64 .ptr .align 1 macz_batch_f32_param_11,
	.param .u64 .ptr .align 1 macz_batch_f32_param_12,
	.param .u64 .ptr .align 1 macz_batch_f32_param_13,
	.param .u64 .ptr .align 1 macz_batch_f32_param_14,
	.param .u64 .ptr .align 1 macz_batch_f32_param_15,
	.param .u64 .ptr .align 1 macz_batch_f32_param_16,
	.param .u32 macz_batch_f32_param_17,
	.param .u32 macz_batch_f32_param_18,
	.param .u32 macz_batch_f32_param_19,
	.param .u32 macz_batch_f32_param_20,
	.param .u64 .ptr .align 1 macz_batch_f32_param_21,
	.param .u64 .ptr .align 1 macz_batch_f32_param_22
)
{
	.reg .pred 	%p<42>;
	.reg .b32 	%r<85>;
	.reg .b32 	%f<18>;
	.reg .b64 	%rd<130>;
	.reg .b64 	%fd<126>;

	ld.param.u64 	%rd35, [macz_batch_f32_param_2];
	ld.param.u64 	%rd36, [macz_batch_f32_param_3];
	ld.param.u64 	%rd37, [macz_batch_f32_param_4];
	ld.param.u32 	%r40, [macz_batch_f32_param_17];
	ld.param.u32 	%r41, [macz_batch_f32_param_18];
	ld.param.u32 	%r43, [macz_batch_f32_param_19];
	ld.param.u32 	%r42, [macz_batch_f32_param_20];
	ld.param.u64 	%rd38, [macz_batch_f32_param_21];
	ld.param.u64 	%rd39, [macz_batch_f32_param_22];
	cvta.to.global.u64 	%rd1, %rd39;
	cvta.to.global.u64 	%rd2, %rd38;
	cvta.to.global.u64 	%rd3, %rd36;
	cvta.to.global.u64 	%rd4, %rd35;
	cvta.to.global.u64 	%rd5, %rd37;
	mov.u32 	%r44, %ctaid.x;
	mov.u32 	%r45, %ntid.x;
	mov.u32 	%r46, %tid.x;
	mad.lo.s32 	%r1, %r44, %r45, %r46;
	setp.ge.s32 	%p2, %r1, %r43;
	@%p2 bra 	$L__BB2_47;
	ld.param.u64 	%rd129, [macz_batch_f32_param_16];
	ld.param.u64 	%rd128, [macz_batch_f32_param_15];
	ld.param.u64 	%rd127, [macz_batch_f32_param_14];
	ld.param.u64 	%rd126, [macz_batch_f32_param_13];
	ld.param.u64 	%rd125, [macz_batch_f32_param_12];
	ld.param.u64 	%rd124, [macz_batch_f32_param_11];
	ld.param.u64 	%rd123, [macz_batch_f32_param_10];
	ld.param.u64 	%rd122, [macz_batch_f32_param_9];
	ld.param.u64 	%rd121, [macz_batch_f32_param_8];
	cvta.to.global.u64 	%rd40, %rd121;
	cvta.to.global.u64 	%rd41, %rd122;
	cvta.to.global.u64 	%rd42, %rd123;
	cvta.to.global.u64 	%rd43, %rd124;
	cvta.to.global.u64 	%rd44, %rd125;
	cvta.to.global.u64 	%rd45, %rd126;
	cvta.to.global.u64 	%rd46, %rd127;
	cvta.to.global.u64 	%rd47, %rd128;
	cvta.to.global.u64 	%rd48, %rd129;
	mul.wide.s32 	%rd49, %r1, 4;
	add.s64 	%rd50, %rd40, %rd49;
	ld.global.nc.u32 	%r2, [%rd50];
	add.s64 	%rd51, %rd41, %rd49;
	ld.global.nc.u32 	%r3, [%rd51];
	add.s64 	%rd52, %rd42, %rd49;
	ld.global.nc.u32 	%r4, [%rd52];
	add.s64 	%rd53, %rd43, %rd49;
	ld.global.nc.u32 	%r5, [%rd53];
	add.s64 	%rd54, %rd44, %rd49;
	ld.global.nc.u32 	%r6, [%rd54];
	add.s64 	%rd55, %rd45, %rd49;
	ld.global.nc.f32 	%f1, [%rd55];
	add.s64 	%rd56, %rd46, %rd49;
	ld.global.nc.f32 	%f2, [%rd56];
	add.s64 	%rd57, %rd47, %rd49;
	ld.global.nc.u32 	%r7, [%rd57];
	add.s64 	%rd58, %rd48, %rd49;
	ld.global.nc.f32 	%f8, [%rd58];
	cvt.f64.f32 	%fd1, %f8;
	max.s32 	%r47, %r3, %r5;
	max.s32 	%r8, %r47, %r6;
	add.s32 	%r9, %r41, -1;
	add.s32 	%r83, %r9, %r8;
	mul.lo.s32 	%r11, %r40, %r1;
	setp.lt.s32 	%p3, %r40, 1;
	@%p3 bra 	$L__BB2_13;
	and.b32  	%r12, %r40, 7;
	setp.lt.u32 	%p4, %r40, 8;
	mov.b32 	%r77, 0;
	@%p4 bra 	$L__BB2_5;
	and.b32  	%r77, %r40, 2147483640;
	neg.s32 	%r81, %r77;
	add.s64 	%rd6, %rd2, 16;
	add.s64 	%rd7, %rd1, 16;
	mov.u32 	%r80, %r11;
$L__BB2_4:
	.pragma "nounroll";
	mul.wide.s32 	%rd59, %r80, 4;
	add.s64 	%rd60, %rd6, %rd59;
	add.s64 	%rd61, %rd7, %rd59;
	mov.b32 	%r49, 2147483647;
	st.global.u32 	[%rd60+-16], %r49;
	st.global.u32 	[%rd61+-16], %r49;
	st.global.u32 	[%rd60+-12], %r49;
	st.global.u32 	[%rd61+-12], %r49;
	st.global.u32 	[%rd60+-8], %r49;
	st.global.u32 	[%rd61+-8], %r49;
	st.global.u32 	[%rd60+-4], %r49;
	st.global.u32 	[%rd61+-4], %r49;
	st.global.u32 	[%rd60], %r49;
	st.global.u32 	[%rd61], %r49;
	st.global.u32 	[%rd60+4], %r49;
	st.global.u32 	[%rd61+4], %r49;
	st.global.u32 	[%rd60+8], %r49;
	st.global.u32 	[%rd61+8], %r49;
	st.global.u32 	[%rd60+12], %r49;
	st.global.u32 	[%rd61+12], %r49;
	add.s32 	%r81, %r81, 8;
	add.s32 	%r80, %r80, 8;
	setp.eq.s32 	%p5, %r81, 0;
	@%p5 bra 	$L__BB2_5;
	bra.uni 	$L__BB2_4;
$L__BB2_5:
	setp.eq.s32 	%p6, %r12, 0;
	@%p6 bra 	$L__BB2_13;
	and.b32  	%r16, %r40, 3;
	setp.lt.u32 	%p7, %r12, 4;
	@%p7 bra 	$L__BB2_8;
	add.s32 	%r50, %r77, %r11;
	mul.wide.s32 	%rd62, %r50, 4;
	add.s64 	%rd63, %rd2, %rd62;
	mov.b32 	%r51, 2147483647;
	st.global.u32 	[%rd63], %r51;
	add.s64 	%rd64, %rd1, %rd62;
	st.global.u32 	[%rd64], %r51;
	st.global.u32 	[%rd63+4], %r51;
	st.global.u32 	[%rd64+4], %r51;
	st.global.u32 	[%rd63+8], %r51;
	st.global.u32 	[%rd64+8], %r51;
	st.global.u32 	[%rd63+12], %r51;
	st.global.u32 	[%rd64+12], %r51;
	add.s32 	%r77, %r77, 4;
$L__BB2_8:
	setp.eq.s32 	%p8, %r16, 0;
	@%p8 bra 	$L__BB2_13;
	setp.eq.s32 	%p9, %r16, 1;
	@%p9 bra 	$L__BB2_11;
	add.s32 	%r52, %r77, %r11;
	mul.wide.s32 	%rd65, %r52, 4;
	add.s64 	%rd66, %rd2, %rd65;
	mov.b32 	%r53, 2147483647;
	st.global.u32 	[%rd66], %r53;
	add.s64 	%rd67, %rd1, %rd65;
	st.global.u32 	[%rd67], %r53;
	st.global.u32 	[%rd66+4], %r53;
	st.global.u32 	[%rd67+4], %r53;
	add.s32 	%r77, %r77, 2;
$L__BB2_11:
	and.b32  	%r54, %r40, 1;
	setp.eq.b32 	%p10, %r54, 1;
	not.pred 	%p11, %p10;
	@%p11 bra 	$L__BB2_13;
	add.s32 	%r55, %r77, %r11;
	mul.wide.s32 	%rd68, %r55, 4;
	add.s64 	%rd69, %rd2, %rd68;
	mov.b32 	%r56, 2147483647;
	st.global.u32 	[%rd69], %r56;
	add.s64 	%rd70, %rd1, %rd68;
	st.global.u32 	[%rd70], %r56;
$L__BB2_13:
	setp.ge.s32 	%p12, %r83, %r40;
	@%p12 bra 	$L__BB2_47;
	ld.param.u64 	%rd120, [macz_batch_f32_param_7];
	ld.param.u64 	%rd119, [macz_batch_f32_param_6];
	ld.param.u64 	%rd118, [macz_batch_f32_param_5];
	ld.param.u64 	%rd117, [macz_batch_f32_param_1];
	cvta.to.global.u64 	%rd8, %rd119;
	cvta.to.global.u64 	%rd9, %rd118;
	cvta.to.global.u64 	%rd10, %rd120;
	add.s32 	%r21, %r9, %r5;
	setp.eq.s32 	%p13, %r42, 0;
	setp.ne.s64 	%p14, %rd117, 0;
	and.pred  	%p1, %p14, %p13;
	cvt.rn.f64.s32 	%fd2, %r5;
	add.s32 	%r22, %r9, %r3;
	add.s32 	%r23, %r9, %r6;
	add.s32 	%r82, %r41, %r8;
	add.s32 	%r57, %r4, %r83;
	add.s32 	%r26, %r57, -1;
	mov.f64 	%fd112, 0d0000000000000000;
	cvt.s64.s32 	%rd72, %r5;
	not.pred 	%p16, %p1;
	mov.f64 	%fd113, %fd112;
	mov.f64 	%fd114, %fd112;
	mov.f64 	%fd115, %fd112;
$L__BB2_15:
	setp.lt.s32 	%p15, %r83, %r21;
	cvt.s64.s32 	%rd11, %r83;
	mul.wide.s32 	%rd71, %r83, 4;
	add.s64 	%rd12, %rd5, %rd71;
	sub.s64 	%rd13, %rd11, %rd72;
	shl.b64 	%rd73, %rd13, 2;
	add.s64 	%rd14, %rd5, %rd73;
	mul.wide.s32 	%rd74, %r83, 8;
	add.s64 	%rd15, %rd4, %rd74;
	shl.b64 	%rd75, %rd13, 3;
	add.s64 	%rd16, %rd4, %rd75;
	mov.f64 	%fd116, 0d7FF8000000000000;
	@%p15 bra 	$L__BB2_23;
	@%p16 bra 	$L__BB2_21;
	ld.global.nc.u32 	%r60, [%rd12+4];
	ld.global.nc.u32 	%r61, [%rd14+4];
	setp.ne.s32 	%p18, %r60, %r61;
	@%p18 bra 	$L__BB2_23;
	shl.b64 	%rd76, %rd11, 2;
	add.s64 	%rd77, %rd10, %rd76;
	ld.global.nc.u32 	%r62, [%rd77+4];
	shl.b64 	%rd78, %rd13, 2;
	add.s64 	%rd79, %rd10, %rd78;
	ld.global.nc.u32 	%r63, [%rd79+4];
	setp.ne.s32 	%p19, %r62, %r63;
	@%p19 bra 	$L__BB2_23;
	shl.b64 	%rd80, %rd11, 3;
	add.s64 	%rd81, %rd9, %rd80;
	ld.global.nc.f64 	%fd39, [%rd81+8];
	shl.b64 	%rd82, %rd13, 3;
	add.s64 	%rd83, %rd9, %rd82;
	ld.global.nc.f64 	%fd40, [%rd83+8];
	sub.f64 	%fd7, %fd39, %fd40;
	setp.leu.f64 	%p20, %fd7, 0d0000000000000000;
	@%p20 bra 	$L__BB2_23;
	shl.b64 	%rd84, %rd11, 3;
	add.s64 	%rd85, %rd8, %rd84;
	ld.global.nc.f64 	%fd41, [%rd85+8];
	shl.b64 	%rd86, %rd13, 3;
	add.s64 	%rd87, %rd8, %rd86;
	ld.global.nc.f64 	%fd42, [%rd87+8];
	sub.f64 	%fd43, %fd41, %fd42;
	div.rn.f64 	%fd116, %fd43, %fd7;
	bra.uni 	$L__BB2_23;
$L__BB2_21:
	ld.global.nc.u32 	%r58, [%rd12+4];
	ld.global.nc.u32 	%r59, [%rd14+4];
	setp.ne.s32 	%p17, %r58, %r59;
	@%p17 bra 	$L__BB2_23;
	ld.global.nc.f64 	%fd33, [%rd15+8];
	ld.global.nc.f64 	%fd34, [%rd16+8];
	sub.f64 	%fd35, %fd33, %fd34;
	div.rn.f64 	%fd116, %fd35, %fd2;
$L__BB2_23:
	setp.nan.f64 	%p21, %fd116, %fd116;
	shl.b64 	%rd88, %rd11, 3;
	add.s64 	%rd17, %rd3, %rd88;
	mov.f64 	%fd117, 0d7FF8000000000000;
	@%p21 bra 	$L__BB2_27;
	ld.global.nc.u32 	%r64, [%rd12+4];
	ld.global.nc.u32 	%r65, [%rd14+4];
	setp.ne.s32 	%p22, %r64, %r65;
	@%p22 bra 	$L__BB2_27;
	ld.global.nc.f64 	%fd47, [%rd15+8];
	ld.global.nc.f64 	%fd48, [%rd16+8];
	sub.f64 	%fd49, %fd47, %fd48;
	ld.global.nc.f64 	%fd50, [%rd17+8];
	shl.b64 	%rd89, %rd13, 3;
	add.s64 	%rd90, %rd3, %rd89;
	ld.global.nc.f64 	%fd51, [%rd90+8];
	sub.f64 	%fd52, %fd50, %fd51;
	div.rn.f64 	%fd53, %fd49, %fd2;
	div.rn.f64 	%fd54, %fd52, %fd2;
	mul.f64 	%fd55, %fd116, 0dC000000000000000;
	fma.rn.f64 	%fd56, %fd55, %fd53, %fd54;
	fma.rn.f64 	%fd11, %fd116, %fd116, %fd56;
	setp.leu.f64 	%p23, %fd11, 0d0000000000000000;
	mov.f64 	%fd117, 0d0000000000000000;
	@%p23 bra 	$L__BB2_27;
	ld.param.u64 	%rd116, [macz_batch_f32_param_0];
	sqrt.rn.f64 	%fd57, %fd11;
	cvta.to.global.u64 	%rd91, %rd116;
	shl.b64 	%rd92, %rd11, 2;
	add.s64 	%rd93, %rd91, %rd92;
	ld.global.nc.f32 	%f9, [%rd93];
	cvt.f64.f32 	%fd58, %f9;
	sub.f64 	%fd59, %fd58, %fd116;
	div.rn.f64 	%fd117, %fd59, %fd57;
$L__BB2_27:
	cvt.u32.u64 	%r66, %rd11;
	setp.lt.s32 	%p24, %r66, %r22;
	mov.f64 	%fd118, 0d7FF8000000000000;
	@%p24 bra 	$L__BB2_31;
	ld.global.nc.u32 	%r33, [%rd12+4];
	cvt.s64.s32 	%rd94, %r3;
	sub.s64 	%rd18, %rd11, %rd94;
	shl.b64 	%rd95, %rd18, 2;
	add.s64 	%rd96, %rd5, %rd95;
	ld.global.nc.u32 	%r67, [%rd96+4];
	setp.ne.s32 	%p25, %r33, %r67;
	@%p25 bra 	$L__BB2_31;
	cvt.s64.s32 	%rd97, %r2;
	sub.s64 	%rd19, %rd11, %rd97;
	shl.b64 	%rd98, %rd19, 2;
	add.s64 	%rd99, %rd5, %rd98;
	ld.global.nc.u32 	%r68, [%rd99+4];
	setp.ne.s32 	%p26, %r33, %r68;
	@%p26 bra 	$L__BB2_31;
	ld.global.nc.f64 	%fd63, [%rd15+8];
	shl.b64 	%rd100, %rd18, 3;
	add.s64 	%rd101, %rd4, %rd100;
	ld.global.nc.f64 	%fd64, [%rd101+8];
	sub.f64 	%fd65, %fd63, %fd64;
	cvt.rn.f64.s32 	%fd66, %r3;
	div.rn.f64 	%fd67, %fd65, %fd66;
	shl.b64 	%rd102, %rd19, 3;
	add.s64 	%rd103, %rd4, %rd102;
	ld.global.nc.f64 	%fd68, [%rd103+8];
	sub.f64 	%fd69, %fd63, %fd68;
	cvt.rn.f64.s32 	%fd70, %r2;
	div.rn.f64 	%fd71, %fd69, %fd70;
	sub.f64 	%fd118, %fd71, %fd67;
$L__BB2_31:
	cvt.u32.u64 	%r69, %rd11;
	setp.lt.s32 	%p27, %r69, %r23;
	mov.f64 	%fd119, 0d7FF8000000000000;
	@%p27 bra 	$L__BB2_35;
	ld.global.nc.u32 	%r70, [%rd12+4];
	cvt.s64.s32 	%rd104, %r6;
	sub.s64 	%rd20, %rd11, %rd104;
	shl.b64 	%rd105, %rd20, 2;
	add.s64 	%rd106, %rd5, %rd105;
	ld.global.nc.u32 	%r71, [%rd106+4];
	setp.ne.s32 	%p28, %r70, %r71;
	@%p28 bra 	$L__BB2_35;
	ld.global.nc.f64 	%fd75, [%rd15+8];
	shl.b64 	%rd107, %rd20, 3;
	add.s64 	%rd108, %rd4, %rd107;
	ld.global.nc.f64 	%fd76, [%rd108+8];
	sub.f64 	%fd77, %fd75, %fd76;
	cvt.rn.f64.s32 	%fd78, %r6;
	div.rn.f64 	%fd79, %fd77, %fd78;
	ld.global.nc.f64 	%fd80, [%rd17+8];
	add.s64 	%rd109, %rd3, %rd107;
	ld.global.nc.f64 	%fd81, [%rd109+8];
	sub.f64 	%fd82, %fd80, %fd81;
	div.rn.f64 	%fd83, %fd82, %fd78;
	mul.f64 	%fd84, %fd79, %fd79;
	sub.f64 	%fd16, %fd83, %fd84;
	setp.leu.f64 	%p29, %fd16, 0d0000000000000000;
	@%p29 bra 	$L__BB2_35;
	sqrt.rn.f64 	%fd119, %fd16;
$L__BB2_35:
	setp.nan.f64 	%p30, %fd118, %fd118;
	setp.nan.f64 	%p31, %fd119, %fd117;
	or.pred  	%p32, %p31, %p30;
	setp.leu.f64 	%p33, %fd119, 0d0000000000000000;
	mov.f32 	%f16, 0f7FFFFFFF;
	or.pred  	%p34, %p33, %p32;
	@%p34 bra 	$L__BB2_37;
	cvt.f64.f32 	%fd85, %f1;
	div.rn.f64 	%fd86, %fd118, %fd119;
	cvt.f64.f32 	%fd87, %f2;
	mul.f64 	%fd88, %fd86, %fd87;
	fma.rn.f64 	%fd89, %fd117, %fd85, %fd88;
	cvt.rn.f32.f64 	%f16, %fd89;
$L__BB2_37:
	setp.eq.s32 	%p35, %r7, 0;
	mov.f32 	%f17, %f16;
	@%p35 bra 	$L__BB2_40;
	abs.f32 	%f12, %f16;
	setp.nan.f32 	%p36, %f12, %f12;
	mov.f32 	%f17, 0f7FFFFFFF;
	@%p36 bra 	$L__BB2_40;
	cvt.f64.f32 	%fd90, %f16;
	mov.f64 	%fd91, 0d3FF0000000000000;
	sub.f64 	%fd92, %fd91, %fd1;
	mul.f64 	%fd93, %fd92, %fd90;
	fma.rn.f64 	%fd19, %fd115, %fd1, %fd93;
	mul.f64 	%fd94, %fd19, %fd1;
	sub.f64 	%fd95, %fd115, %fd94;
	fma.rn.f64 	%fd20, %fd114, %fd1, %fd95;
	mul.f64 	%fd96, %fd20, %fd1;
	sub.f64 	%fd97, %fd114, %fd96;
	fma.rn.f64 	%fd21, %fd113, %fd1, %fd97;
	mul.f64 	%fd98, %fd21, %fd1;
	sub.f64 	%fd99, %fd113, %fd98;
	fma.rn.f64 	%fd112, %fd112, %fd1, %fd99;
	fma.rn.f64 	%fd100, %fd20, 0d4000000000000000, %fd19;
	fma.rn.f64 	%fd101, %fd21, 0d4000000000000000, %fd100;
	add.f64 	%fd102, %fd101, %fd112;
	div.rn.f64 	%fd103, %fd102, 0d4018000000000000;
	cvt.rn.f32.f64 	%f17, %fd103;
	mov.f64 	%fd115, %fd19;
	mov.f64 	%fd114, %fd20;
	mov.f64 	%fd113, %fd21;
$L__BB2_40:
	cvt.u32.u64 	%r72, %rd11;
	add.s32 	%r34, %r72, %r11;
	mul.wide.s32 	%rd110, %r34, 4;
	add.s64 	%rd111, %rd2, %rd110;
	st.global.f32 	[%rd111], %f17;
	setp.lt.s32 	%p37, %r72, %r26;
	@%p37 bra 	$L__BB2_46;
	cvt.u32.u64 	%r73, %rd11;
	sub.s32 	%r74, %r73, %r4;
	add.s32 	%r84, %r74, 1;
	setp.gt.s32 	%p38, %r84, %r73;
	mov.f64 	%fd125, 0d0000000000000000;
	@%p38 bra 	$L__BB2_45;
	mov.f64 	%fd125, 0d0000000000000000;
$L__BB2_43:
	add.s32 	%r75, %r84, %r11;
	mul.wide.s32 	%rd112, %r75, 4;
	add.s64 	%rd113, %rd2, %rd112;
	ld.global.f32 	%f7, [%rd113];
	abs.f32 	%f13, %f7;
	setp.nan.f32 	%p39, %f13, %f13;
	@%p39 bra 	$L__BB2_46;
	cvt.f64.f32 	%fd106, %f7;
	add.f64 	%fd125, %fd125, %fd106;
	add.s32 	%r84, %r84, 1;
	setp.ne.s32 	%p40, %r84, %r82;
	@%p40 bra 	$L__BB2_43;
$L__BB2_45:
	cvt.rn.f64.s32 	%fd107, %r4;
	div.rn.f64 	%fd108, %fd125, %fd107;
	cvt.rn.f32.f64 	%f14, %fd108;
	sub.f32 	%f15, %f17, %f14;
	mul.wide.s32 	%rd114, %r34, 4;
	add.s64 	%rd115, %rd1, %rd114;
	st.global.f32 	[%rd115], %f15;
$L__BB2_46:
	cvt.u32.u64 	%r76, %rd11;
	add.s32 	%r83, %r76, 1;
	add.s32 	%r82, %r76, 2;
	setp.ne.s32 	%p41, %r83, %r40;
	@%p41 bra 	$L__BB2_15;
$L__BB2_47:
	ret;

}
	// .globl	macz_many_series_one_param_time_major_f32
.visible .entry macz_many_series_one_param_time_major_f32(
	.param .u64 .ptr .align 1 macz_many_series_one_param_time_major_f32_param_0,
	.param .u64 .ptr .align 1 macz_many_series_one_param_time_major_f32_param_1,
	.param .u64 .ptr .align 1 macz_many_series_one_param_time_major_f32_param_2,
	.param .u64 .ptr .align 1 macz_many_series_one_param_time_major_f32_param_3,
	.param .u64 .ptr .align 1 macz_many_series_one_param_time_major_f32_param_4,
	.param .u64 .ptr .align 1 macz_many_series_one_param_time_major_f32_param_5,
	.param .u64 .ptr .align 1 macz_many_series_one_param_time_major_f32_param_6,
	.param .u64 .ptr .align 1 macz_many_series_one_param_time_major_f32_param_7,
	.param .u32 macz_many_series_one_param_time_major_f32_param_8,
	.param .u32 macz_many_series_one_param_time_major_f32_param_9,
	.param .u32 macz_many_series_one_param_time_major_f32_param_10,
	.param .u32 macz_many_series_one_param_time_major_f32_param_11,
	.param .u32 macz_many_series_one_param_time_major_f32_param_12,
	.param .u32 macz_many_series_one_param_time_major_f32_param_13,
	.param .u32 macz_many_series_one_param_time_major_f32_param_14,
	.param .f32 macz_many_series_one_param_time_major_f32_param_15,
	.param .f32 macz_many_series_one_param_time_major_f32_param_16,
	.param .u32 macz_many_series_one_param_time_major_f32_param_17,
	.param .f32 macz_many_series_one_param_time_major_f32_param_18,
	.param .u64 .ptr .align 1 macz_many_series_one_param_time_major_f32_param_19,
	.param .u32 macz_many_series_one_param_time_major_f32_param_20,
	.param .u64 .ptr .align 1 macz_many_series_one_param_time_major_f32_param_21,
	.param .u64 .ptr .align 1 macz_many_series_one_param_time_major_f32_param_22
)
{
	.reg .pred 	%p<46>;
	.reg .b32 	%r<93>;
	.reg .b32 	%f<20>;
	.reg .b64 	%rd<135>;
	.reg .b64 	%fd<126>;

	ld.param.u64 	%rd21, [macz_many_series_one_param_time_major_f32_param_2];
	ld.param.u64 	%rd23, [macz_many_series_one_param_time_major_f32_param_4];
	ld.param.u32 	%r34, [macz_many_series_one_param_time_major_f32_param_8];
	ld.param.u32 	%r35, [macz_many_series_one_param_time_major_f32_param_9];
	ld.param.u32 	%r36, [macz_many_series_one_param_time_major_f32_param_10];
	ld.param.u32 	%r37, [macz_many_series_one_param_time_major_f32_param_11];
	ld.param.u32 	%r38, [macz_many_series_one_param_time_major_f32_param_12];
	ld.param.u32 	%r39, [macz_many_series_one_param_time_major_f32_param_13];
	ld.param.u32 	%r40, [macz_many_series_one_param_time_major_f32_param_14];
	ld.param.f32 	%f8, [macz_many_series_one_param_time_major_f32_param_18];
	ld.param.u64 	%rd27, [macz_many_series_one_param_time_major_f32_param_19];
	ld.param.u64 	%rd28, [macz_many_series_one_param_time_major_f32_param_21];
	ld.param.u64 	%rd29, [macz_many_series_one_param_time_major_f32_param_22];
	cvta.to.global.u64 	%rd1, %rd29;
	cvta.to.global.u64 	%rd2, %rd28;
	mov.u32 	%r43, %ctaid.x;
	mov.u32 	%r44, %ntid.x;
	mov.u32 	%r45, %tid.x;
	mad.lo.s32 	%r1, %r43, %r44, %r45;
	setp.ge.s32 	%p2, %r1, %r34;
	@%p2 bra 	$L__BB3_48;
	cvta.to.global.u64 	%rd30, %rd27;
	cvta.to.global.u64 	%rd3, %rd23;
	cvta.to.global.u64 	%rd4, %rd21;
	mul.wide.s32 	%rd31, %r1, 4;
	add.s64 	%rd32, %rd30, %rd31;
	ld.global.nc.u32 	%r2, [%rd32];
	setp.lt.s32 	%p3, %r2, 0;
	@%p3 bra 	$L__BB3_48;
	max.s32 	%r46, %r37, %r39;
	max.s32 	%r3, %r46, %r40;
	add.s32 	%r90, %r3, %r2;
	add.s32 	%r91, %r90, -1;
	setp.lt.s32 	%p4, %r35, 1;
	@%p4 bra 	$L__BB3_14;
	and.b32  	%r5, %r35, 7;
	setp.lt.u32 	%p5, %r35, 8;
	mov.b32 	%r88, 0;
	@%p5 bra 	$L__BB3_6;
	and.b32  	%r88, %r35, 2147483640;
	neg.s32 	%r86, %r88;
	shl.b32 	%r8, %r34, 3;
	mul.wide.s32 	%rd36, %r34, 4;
	mov.u32 	%r85, %r1;
$L__BB3_5:
	.pragma "nounroll";
	mul.wide.s32 	%rd33, %r85, 4;
	add.s64 	%rd34, %rd2, %rd33;
	mov.b32 	%r49, 2147483647;
	st.global.u32 	[%rd34], %r49;
	add.s64 	%rd35, %rd1, %rd33;
	st.global.u32 	[%rd35], %r49;
	add.s64 	%rd37, %rd34, %rd36;
	st.global.u32 	[%rd37], %r49;
	add.s64 	%rd38, %rd35, %rd36;
	st.global.u32 	[%rd38], %r49;
	add.s64 	%rd39, %rd37, %rd36;
	st.global.u32 	[%rd39], %r49;
	add.s64 	%rd40, %rd38, %rd36;
	st.global.u32 	[%rd40], %r49;
	add.s64 	%rd41, %rd39, %rd36;
	st.global.u32 	[%rd41], %r49;
	add.s64 	%rd42, %rd40, %rd36;
	st.global.u32 	[%rd42], %r49;
	add.s64 	%rd43, %rd41, %rd36;
	st.global.u32 	[%rd43], %r49;
	add.s64 	%rd44, %rd42, %rd36;
	st.global.u32 	[%rd44], %r49;
	add.s64 	%rd45, %rd43, %rd36;
	st.global.u32 	[%rd45], %r49;
	add.s64 	%rd46, %rd44, %rd36;
	st.global.u32 	[%rd46], %r49;
	add.s64 	%rd47, %rd45, %rd36;
	st.global.u32 	[%rd47], %r49;
	add.s64 	%rd48, %rd46, %rd36;
	st.global.u32 	[%rd48], %r49;
	add.s64 	%rd49, %rd47, %rd36;
	st.global.u32 	[%rd49], %r49;
	add.s64 	%rd50, %rd48, %rd36;
	st.global.u32 	[%rd50], %r49;
	add.s32 	%r86, %r86, 8;
	add.s32 	%r85, %r85, %r8;
	setp.ne.s32 	%p6, %r86, 0;
	@%p6 bra 	$L__BB3_5;
$L__BB3_6:
	setp.eq.s32 	%p7, %r5, 0;
	@%p7 bra 	$L__BB3_14;
	and.b32  	%r14, %r35, 3;
	setp.lt.u32 	%p8, %r5, 4;
	@%p8 bra 	$L__BB3_9;
	mad.lo.s32 	%r50, %r88, %r34, %r1;
	mul.wide.s32 	%rd51, %r50, 4;
	add.s64 	%rd52, %rd2, %rd51;
	mov.b32 	%r51, 2147483647;
	st.global.u32 	[%rd52], %r51;
	add.s64 	%rd53, %rd1, %rd51;
	st.global.u32 	[%rd53], %r51;
	mul.wide.s32 	%rd54, %r34, 4;
	add.s64 	%rd55, %rd52, %rd54;
	st.global.u32 	[%rd55], %r51;
	add.s64 	%rd56, %rd53, %rd54;
	st.global.u32 	[%rd56], %r51;
	add.s64 	%rd57, %rd55, %rd54;
	st.global.u32 	[%rd57], %r51;
	add.s64 	%rd58, %rd56, %rd54;
	st.global.u32 	[%rd58], %r51;
	add.s64 	%rd59, %rd57, %rd54;
	st.global.u32 	[%rd59], %r51;
	add.s64 	%rd60, %rd58, %rd54;
	st.global.u32 	[%rd60], %r51;
	add.s32 	%r88, %r88, 4;
$L__BB3_9:
	setp.eq.s32 	%p9, %r14, 0;
	@%p9 bra 	$L__BB3_14;
	setp.eq.s32 	%p10, %r14, 1;
	@%p10 bra 	$L__BB3_12;
	mad.lo.s32 	%r52, %r88, %r34, %r1;
	mul.wide.s32 	%rd61, %r52, 4;
	add.s64 	%rd62, %rd2, %rd61;
	mov.b32 	%r53, 2147483647;
	st.global.u32 	[%rd62], %r53;
	add.s64 	%rd63, %rd1, %rd61;
	st.global.u32 	[%rd63], %r53;
	mul.wide.s32 	%rd64, %r34, 4;
	add.s64 	%rd65, %rd62, %rd64;
	st.global.u32 	[%rd65], %r53;
	add.s64 	%rd66, %rd63, %rd64;
	st.global.u32 	[%rd66], %r53;
	add.s32 	%r88, %r88, 2;
$L__BB3_12:
	and.b32  	%r54, %r35, 1;
	setp.eq.b32 	%p11, %r54, 1;
	not.pred 	%p12, %p11;
	@%p12 bra 	$L__BB3_14;
	mad.lo.s32 	%r55, %r88, %r34, %r1;
	mul.wide.s32 	%rd67, %r55, 4;
	add.s64 	%rd68, %rd2, %rd67;
	mov.b32 	%r56, 2147483647;
	st.global.u32 	[%rd68], %r56;
	add.s64 	%rd69, %rd1, %rd67;
	st.global.u32 	[%rd69], %r56;
$L__BB3_14:
	cvt.f64.f32 	%fd1, %f8;
	setp.ge.s32 	%p13, %r91, %r35;
	@%p13 bra 	$L__BB3_48;
	ld.param.u32 	%r84, [macz_many_series_one_param_time_major_f32_param_20];
	ld.param.f32 	%f16, [macz_many_series_one_param_time_major_f32_param_15];
	ld.param.u64 	%rd134, [macz_many_series_one_param_time_major_f32_param_7];
	ld.param.u64 	%rd133, [macz_many_series_one_param_time_major_f32_param_6];
	ld.param.u64 	%rd132, [macz_many_series_one_param_time_major_f32_param_5];
	ld.param.u64 	%rd131, [macz_many_series_one_param_time_major_f32_param_3];
	ld.param.u64 	%rd130, [macz_many_series_one_param_time_major_f32_param_1];
	mad.lo.s32 	%r57, %r1, %r35, %r1;
	mul.wide.s32 	%rd70, %r57, 8;
	add.s64 	%rd5, %rd4, %rd70;
	cvta.to.global.u64 	%rd71, %rd131;
	add.s64 	%rd6, %rd71, %rd70;
	mul.wide.s32 	%rd72, %r57, 4;
	add.s64 	%rd7, %rd3, %rd72;
	cvta.to.global.u64 	%rd73, %rd132;
	add.s64 	%rd74, %rd73, %rd70;
	setp.eq.s64 	%p14, %rd132, 0;
	selp.b64 	%rd8, 0, %rd74, %p14;
	cvta.to.global.u64 	%rd75, %rd133;
	add.s64 	%rd76, %rd75, %rd70;
	setp.eq.s64 	%p15, %rd133, 0;
	selp.b64 	%rd9, 0, %rd76, %p15;
	cvta.to.global.u64 	%rd77, %rd134;
	add.s64 	%rd78, %rd77, %rd72;
	setp.eq.s64 	%p16, %rd134, 0;
	selp.b64 	%rd10, 0, %rd78, %p16;
	add.s32 	%r58, %r39, %r2;
	add.s32 	%r19, %r58, -1;
	setp.eq.s32 	%p17, %r84, 0;
	setp.ne.s64 	%p18, %rd130, 0;
	and.pred  	%p1, %p18, %p17;
	cvt.rn.f64.s32 	%fd2, %r39;
	add.s32 	%r59, %r37, %r2;
	add.s32 	%r20, %r59, -1;
	cvt.rn.f64.s32 	%fd3, %r37;
	add.s32 	%r60, %r40, %r2;
	add.s32 	%r21, %r60, -1;
	cvt.f64.f32 	%fd4, %f16;
	add.s32 	%r61, %r38, %r91;
	add.s32 	%r24, %r61, -1;
	mov.f64 	%fd112, 0d0000000000000000;
	not.pred 	%p20, %p1;
	mov.f64 	%fd113, %fd112;
	mov.f64 	%fd114, %fd112;
	mov.f64 	%fd115, %fd112;
$L__BB3_16:
	setp.lt.s32 	%p19, %r91, %r19;
	cvt.s64.s32 	%rd11, %r91;
	mul.wide.s32 	%rd79, %r91, 4;
	add.s64 	%rd12, %rd7, %rd79;
	cvt.s64.s32 	%rd80, %r39;
	sub.s64 	%rd13, %rd11, %rd80;
	shl.b64 	%rd81, %rd13, 2;
	add.s64 	%rd14, %rd7, %rd81;
	mul.wide.s32 	%rd82, %r91, 8;
	add.s64 	%rd15, %rd5, %rd82;
	mov.f64 	%fd116, 0d7FF8000000000000;
	@%p19 bra 	$L__BB3_24;
	@%p20 bra 	$L__BB3_22;
	ld.global.nc.u32 	%r64, [%rd12+4];
	ld.global.nc.u32 	%r65, [%rd14+4];
	setp.ne.s32 	%p22, %r64, %r65;
	@%p22 bra 	$L__BB3_24;
	shl.b64 	%rd85, %rd11, 2;
	add.s64 	%rd86, %rd10, %rd85;
	ld.global.nc.u32 	%r66, [%rd86+4];
	shl.b64 	%rd87, %rd13, 2;
	add.s64 	%rd88, %rd10, %rd87;
	ld.global.nc.u32 	%r67, [%rd88+4];
	setp.ne.s32 	%p23, %r66, %r67;
	@%p23 bra 	$L__BB3_24;
	shl.b64 	%rd89, %rd11, 3;
	add.s64 	%rd90, %rd8, %rd89;
	ld.global.nc.f64 	%fd41, [%rd90+8];
	shl.b64 	%rd91, %rd13, 3;
	add.s64 	%rd92, %rd8, %rd91;
	ld.global.nc.f64 	%fd42, [%rd92+8];
	sub.f64 	%fd9, %fd41, %fd42;
	setp.leu.f64 	%p24, %fd9, 0d0000000000000000;
	@%p24 bra 	$L__BB3_24;
	shl.b64 	%rd93, %rd11, 3;
	add.s64 	%rd94, %rd9, %rd93;
	ld.global.nc.f64 	%fd43, [%rd94+8];
	shl.b64 	%rd95, %rd13, 3;
	add.s64 	%rd96, %rd9, %rd95;
	ld.global.nc.f64 	%fd44, [%rd96+8];
	sub.f64 	%fd45, %fd43, %fd44;
	div.rn.f64 	%fd116, %fd45, %fd9;
	bra.uni 	$L__BB3_24;
$L__BB3_22:
	ld.global.nc.u32 	%r62, [%rd12+4];
	ld.global.nc.u32 	%r63, [%rd14+4];
	setp.ne.s32 	%p21, %r62, %r63;
	@%p21 bra 	$L__BB3_24;
	ld.global.nc.f64 	%fd35, [%rd15+8];
	shl.b64 	%rd83, %rd13, 3;
	add.s64 	%rd84, %rd5, %rd83;
	ld.global.nc.f64 	%fd36, [%rd84+8];
	sub.f64 	%fd37, %fd35, %fd36;
	div.rn.f64 	%fd116, %fd37, %fd2;
$L__BB3_24:
	setp.nan.f64 	%p25, %fd116, %fd116;
	mov.f64 	%fd117, 0d7FF8000000000000;
	@%p25 bra 	$L__BB3_28;
	ld.global.nc.u32 	%r68, [%rd12+4];
	ld.global.nc.u32 	%r69, [%rd14+4];
	setp.ne.s32 	%p26, %r68, %r69;
	@%p26 bra 	$L__BB3_28;
	shl.b64 	%rd97, %rd11, 3;
	add.s64 	%rd98, %rd6, %rd97;
	ld.global.nc.f64 	%fd49, [%rd98+8];
	shl.b64 	%rd99, %rd13, 3;
	add.s64 	%rd100, %rd6, %rd99;
	ld.global.nc.f64 	%fd50, [%rd100+8];
	sub.f64 	%fd51, %fd49, %fd50;
	div.rn.f64 	%fd52, %fd51, %fd2;
	ld.global.nc.f64 	%fd53, [%rd15+8];
	add.s64 	%rd101, %rd5, %rd99;
	ld.global.nc.f64 	%fd54, [%rd101+8];
	sub.f64 	%fd55, %fd53, %fd54;
	div.rn.f64 	%fd56, %fd55, %fd2;
	mul.f64 	%fd57, %fd116, 0dC000000000000000;
	fma.rn.f64 	%fd58, %fd57, %fd56, %fd52;
	fma.rn.f64 	%fd13, %fd116, %fd116, %fd58;
	setp.leu.f64 	%p27, %fd13, 0d0000000000000000;
	mov.f64 	%fd117, 0d0000000000000000;
	@%p27 bra 	$L__BB3_28;
	ld.param.u64 	%rd129, [macz_many_series_one_param_time_major_f32_param_0];
	cvt.u32.u64 	%r70, %rd11;
	sqrt.rn.f64 	%fd59, %fd13;
	mad.lo.s32 	%r71, %r70, %r34, %r1;
	cvta.to.global.u64 	%rd102, %rd129;
	mul.wide.s32 	%rd103, %r71, 4;
	add.s64 	%rd104, %rd102, %rd103;
	ld.global.nc.f32 	%f9, [%rd104];
	cvt.f64.f32 	%fd60, %f9;
	sub.f64 	%fd61, %fd60, %fd116;
	div.rn.f64 	%fd117, %fd61, %fd59;
$L__BB3_28:
	cvt.u32.u64 	%r72, %rd11;
	setp.lt.s32 	%p28, %r72, %r20;
	mov.f64 	%fd118, 0d7FF8000000000000;
	@%p28 bra 	$L__BB3_32;
	ld.global.nc.u32 	%r27, [%rd12+4];
	cvt.s64.s32 	%rd105, %r37;
	sub.s64 	%rd16, %rd11, %rd105;
	shl.b64 	%rd106, %rd16, 2;
	add.s64 	%rd107, %rd7, %rd106;
	ld.global.nc.u32 	%r73, [%rd107+4];
	setp.ne.s32 	%p29, %r27, %r73;
	@%p29 bra 	$L__BB3_32;
	cvt.s64.s32 	%rd108, %r36;
	sub.s64 	%rd17, %rd11, %rd108;
	shl.b64 	%rd109, %rd17, 2;
	add.s64 	%rd110, %rd7, %rd109;
	ld.global.nc.u32 	%r74, [%rd110+4];
	setp.ne.s32 	%p30, %r27, %r74;
	@%p30 bra 	$L__BB3_32;
	ld.global.nc.f64 	%fd65, [%rd15+8];
	shl.b64 	%rd111, %rd16, 3;
	add.s64 	%rd112, %rd5, %rd111;
	ld.global.nc.f64 	%fd66, [%rd112+8];
	sub.f64 	%fd67, %fd65, %fd66;
	div.rn.f64 	%fd68, %fd67, %fd3;
	shl.b64 	%rd113, %rd17, 3;
	add.s64 	%rd114, %rd5, %rd113;
	ld.global.nc.f64 	%fd69, [%rd114+8];
	sub.f64 	%fd70, %fd65, %fd69;
	cvt.rn.f64.s32 	%fd71, %r36;
	div.rn.f64 	%fd72, %fd70, %fd71;
	sub.f64 	%fd118, %fd72, %fd68;
$L__BB3_32:
	cvt.u32.u64 	%r75, %rd11;
	setp.lt.s32 	%p31, %r75, %r21;
	mov.f64 	%fd119, 0d7FF8000000000000;
	@%p31 bra 	$L__BB3_36;
	ld.global.nc.u32 	%r76, [%rd12+4];
	cvt.s64.s32 	%rd115, %r40;
	sub.s64 	%rd18, %rd11, %rd115;
	shl.b64 	%rd116, %rd18, 2;
	add.s64 	%rd117, %rd7, %rd116;
	ld.global.nc.u32 	%r77, [%rd117+4];
	setp.ne.s32 	%p32, %r76, %r77;
	@%p32 bra 	$L__BB3_36;
	ld.global.nc.f64 	%fd76, [%rd15+8];
	shl.b64 	%rd118, %rd18, 3;
	add.s64 	%rd119, %rd5, %rd118;
	ld.global.nc.f64 	%fd77, [%rd119+8];
	sub.f64 	%fd78, %fd76, %fd77;
	cvt.rn.f64.s32 	%fd79, %r40;
	div.rn.f64 	%fd80, %fd78, %fd79;
	shl.b64 	%rd120, %rd11, 3;
	add.s64 	%rd121, %rd6, %rd120;
	ld.global.nc.f64 	%fd81, [%rd121+8];
	add.s64 	%rd122, %rd6, %rd118;
	ld.global.nc.f64 	%fd82, [%rd122+8];
	sub.f64 	%fd83, %fd81, %fd82;
	div.rn.f64 	%fd84, %fd83, %fd79;
	mul.f64 	%fd85, %fd80, %fd80;
	sub.f64 	%fd18, %fd84, %fd85;
	setp.leu.f64 	%p33, %fd18, 0d0000000000000000;
	@%p33 bra 	$L__BB3_36;
	sqrt.rn.f64 	%fd119, %fd18;
$L__BB3_36:
	setp.nan.f64 	%p34, %fd118, %fd118;
	setp.nan.f64 	%p35, %fd119, %fd117;
	or.pred  	%p36, %p35, %p34;
	setp.leu.f64 	%p37, %fd119, 0d0000000000000000;
	mov.f32 	%f18, 0f7FFFFFFF;
	or.pred  	%p38, %p37, %p36;
	@%p38 bra 	$L__BB3_38;
	ld.param.f32 	%f17, [macz_many_series_one_param_time_major_f32_param_16];
	div.rn.f64 	%fd86, %fd118, %fd119;
	cvt.f64.f32 	%fd87, %f17;
	mul.f64 	%fd88, %fd86, %fd87;
	fma.rn.f64 	%fd89, %fd117, %fd4, %fd88;
	cvt.rn.f32.f64 	%f18, %fd89;
$L__BB3_38:
	ld.param.u32 	%r83, [macz_many_series_one_param_time_major_f32_param_17];
	setp.eq.s32 	%p39, %r83, 0;
	mov.f32 	%f19, %f18;
	@%p39 bra 	$L__BB3_41;
	abs.f32 	%f12, %f18;
	setp.nan.f32 	%p40, %f12, %f12;
	mov.f32 	%f19, 0f7FFFFFFF;
	@%p40 bra 	$L__BB3_41;
	cvt.f64.f32 	%fd90, %f18;
	mov.f64 	%fd91, 0d3FF0000000000000;
	sub.f64 	%fd92, %fd91, %fd1;
	mul.f64 	%fd93, %fd92, %fd90;
	fma.rn.f64 	%fd21, %fd115, %fd1, %fd93;
	mul.f64 	%fd94, %fd21, %fd1;
	sub.f64 	%fd95, %fd115, %fd94;
	fma.rn.f64 	%fd22, %fd114, %fd1, %fd95;
	mul.f64 	%fd96, %fd22, %fd1;
	sub.f64 	%fd97, %fd114, %fd96;
	fma.rn.f64 	%fd23, %fd113, %fd1, %fd97;
	mul.f64 	%fd98, %fd23, %fd1;
	sub.f64 	%fd99, %fd113, %fd98;
	fma.rn.f64 	%fd112, %fd112, %fd1, %fd99;
	fma.rn.f64 	%fd100, %fd22, 0d4000000000000000, %fd21;
	fma.rn.f64 	%fd101, %fd23, 0d4000000000000000, %fd100;
	add.f64 	%fd102, %fd101, %fd112;
	div.rn.f64 	%fd103, %fd102, 0d4018000000000000;
	cvt.rn.f32.f64 	%f19, %fd103;
	mov.f64 	%fd115, %fd21;
	mov.f64 	%fd114, %fd22;
	mov.f64 	%fd113, %fd23;
$L__BB3_41:
	cvt.u32.u64 	%r78, %rd11;
	mad.lo.s32 	%r28, %r78, %r34, %r1;
	mul.wide.s32 	%rd123, %r28, 4;
	add.s64 	%rd124, %rd2, %rd123;
	st.global.f32 	[%rd124], %f19;
	setp.lt.s32 	%p41, %r78, %r24;
	@%p41 bra 	$L__BB3_47;
	cvt.u32.u64 	%r79, %rd11;
	sub.s32 	%r80, %r79, %r38;
	add.s32 	%r92, %r80, 1;
	setp.gt.s32 	%p42, %r92, %r79;
	mov.f64 	%fd125, 0d0000000000000000;
	@%p42 bra 	$L__BB3_46;
	mov.f64 	%fd125, 0d0000000000000000;
$L__BB3_44:
	mad.lo.s32 	%r81, %r92, %r34, %r1;
	mul.wide.s32 	%rd125, %r81, 4;
	add.s64 	%rd126, %rd2, %rd125;
	ld.global.f32 	%f5, [%rd126];
	abs.f32 	%f13, %f5;
	setp.nan.f32 	%p43, %f13, %f13;
	@%p43 bra 	$L__BB3_47;
	cvt.f64.f32 	%fd106, %f5;
	add.f64 	%fd125, %fd125, %fd106;
	add.s32 	%r92, %r92, 1;
	setp.ne.s32 	%p44, %r92, %r90;
	@%p44 bra 	$L__BB3_44;
$L__BB3_46:
	cvt.rn.f64.s32 	%fd107, %r38;
	div.rn.f64 	%fd108, %fd125, %fd107;
	cvt.rn.f32.f64 	%f14, %fd108;
	sub.f32 	%f15, %f19, %f14;
	mul.wide.s32 	%rd127, %r28, 4;
	add.s64 	%rd128, %rd1, %rd127;
	st.global.f32 	[%rd128], %f15;
$L__BB3_47:
	cvt.u32.u64 	%r82, %rd11;
	add.s32 	%r91, %r82, 1;
	add.s32 	%r90, %r82, 2;
	setp.ne.s32 	%p45, %r91, %r35;
	@%p45 bra 	$L__BB3_16;
$L__BB3_48:
	ret;

}


// ===== COMPILED SASS (sm_100) =====

	.target	sm_100

	.elftype	@"ET_EXEC"


//--------------------- .note.nv.tkinfo           --------------------------
	.section	.note.nv.tkinfo,"",@"SHT_NOTE"
	.sectionflags	@"SHF_NOTE_NV_TKINFO"
	.tkinfo
        /*0018*/ 	.word	0x00000002
        /*0030*/ 	.string	""
        /*0030*/ 	.string	"ptxas"
        /*0030*/ 	.string	"Cuda compilation tools, release 13.0, V13.0.88"
        /*0030*/ 	.string	"Build cuda_13.0.r13.0/compiler.36424714_0"
        /*0030*/ 	.string	"-arch sm_100 -m 64 "



//--------------------- .note.nv.cuinfo           --------------------------
	.section	.note.nv.cuinfo,"",@"SHT_NOTE"
	.sectionflags	@"SHF_NOTE_NV_CUINFO"
        /*0018*/ 	.short	0x0002
        /*001a*/ 	.short	0x0064
        /*001c*/ 	.short	0x0082
	.zero		2


//--------------------- .nv.info                  --------------------------
	.section	.nv.info,"",@"SHT_CUDA_INFO"
	.align	4


	//----- nvinfo : EIATTR_REGCOUNT
	.align		4
        /*0000*/ 	.byte	0x04, 0x2f
        /*0002*/ 	.short	(.L_1 - .L_0)
	.align		4
.L_0:
        /*0004*/ 	.word	index@(macz_batch_macz_tmp_f32)
        /*0008*/ 	.word	0x0000002a


	//----- nvinfo : EIATTR_FRAME_SIZE
	.align		4
.L_1:
        /*000c*/ 	.byte	0x04, 0x11
        /*000e*/ 	.short	(.L_3 - .L_2)
	.align		4
.L_2:
        /*0010*/ 	.word	index@($__internal_6_$__cuda_sm20_dsqrt_rn_f64_mediumpath_v1)
        /*0014*/ 	.word	0x00000000


	//----- nvinfo : EIATTR_FRAME_SIZE
	.align		4
.L_3:
        /*0018*/ 	.byte	0x04, 0x11
        /*001a*/ 	.short	(.L_5 - .L_4)
	.align		4
.L_4:
        /*001c*/ 	.word	index@($__internal_5_$__cuda_sm20_div_rn_f64_full)
        /*0020*/ 	.word	0x00000000


	//----- nvinfo : EIATTR_FRAME_SIZE
	.align		4
.L_5:
        /*0024*/ 	.byte	0x04, 0x11
        /*0026*/ 	.short	(.L_7 - .L_6)
	.align		4
.L_6:
        /*0028*/ 	.word	index@(macz_batch_macz_tmp_f32)
        /*002c*/ 	.word	0x00000000


	//----- nvinfo : EIATTR_REGCOUNT
	.align		4
.L_7:
        /*0030*/ 	.byte	0x04, 0x2f
        /*0032*/ 	.short	(.L_9 - .L_8)
	.align		4
.L_8:
        /*0034*/ 	.word	index@(macz_batch_hist_from_macz_f32)
        /*0038*/ 	.word	0x0000001a


	//----- nvinfo : EIATTR_FRAME_SIZE
	.align		4
.L_9:
        /*003c*/ 	.byte	0x04, 0x11
        /*003e*/ 	.short	(.L_11 - .L_10)
	.align		4
.L_10:
        /*0040*/ 	.word	index@($__internal_4_$__cuda_sm20_div_rn_f64_full)
        /*0044*/ 	.word	0x00000000


	//----- nvinfo : EIATTR_FRAME_SIZE
	.align		4
.L_11:
        /*0048*/ 	.byte	0x04, 0x11
        /*004a*/ 	.short	(.L_13 - .L_12)
	.align		4
.L_12:
        /*004c*/ 	.word	index@(macz_batch_hist_from_macz_f32)
        /*0050*/ 	.word	0x00000000


	//----- nvinfo : EIATTR_REGCOUNT
	.align		4
.L_13:
        /*0054*/ 	.byte	0x04, 0x2f
        /*0056*/ 	.short	(.L_15 - .L_14)
	.align		4
.L_14:
        /*0058*/ 	.word	index@(macz_batch_f32)
        /*005c*/ 	.word	0x00000042


	//----- nvinfo : EIATTR_FRAME_SIZE
	.align		4
.L_15:
        /*0060*/ 	.byte	0x04, 0x11
        /*0062*/ 	.short	(.L_17 - .L_16)
	.align		4
.L_16:
        /*0064*/ 	.word	index@($__internal_3_$__cuda_sm20_dsqrt_rn_f64_mediumpath_v1)
        /*0068*/ 	.word	0x00000000


	//----- nvinfo : EIATTR_FRAME_SIZE
	.align		4
.L_17:
        /*006c*/ 	.byte	0x04, 0x11
        /*006e*/ 	.short	(.L_19 - .L_18)
	.align		4
.L_18:
        /*0070*/ 	.word	index@($__internal_2_$__cuda_sm20_div_rn_f64_full)
        /*0074*/ 	.word	0x00000000


	//----- nvinfo : EIATTR_FRAME_SIZE
	.align		4
.L_19:
        /*0078*/ 	.byte	0x04, 0x11
        /*007a*/ 	.short	(.L_21 - .L_20)
	.align		4
.L_20:
        /*007c*/ 	.word	index@(macz_batch_f32)
        /*0080*/ 	.word	0x00000000


	//----- nvinfo : EIATTR_REGCOUNT
	.align		4
.L_21:
        /*0084*/ 	.byte	0x04, 0x2f
        /*0086*/ 	.short	(.L_23 - .L_22)
	.align		4
.L_22:
        /*0088*/ 	.word	index@(macz_many_series_one_param_time_major_f32)
        /*008c*/ 	.word	0x00000048


	//----- nvinfo : EIATTR_FRAME_SIZE
	.align		4
.L_23:
        /*0090*/ 	.byte	0x04, 0x11
        /*0092*/ 	.short	(.L_25 - .L_24)
	.align		4
.L_24:
        /*0094*/ 	.word	index@($__internal_1_$__cuda_sm20_dsqrt_rn_f64_mediumpath_v1)
        /*0098*/ 	.word	0x00000000


	//----- nvinfo : EIATTR_FRAME_SIZE
	.align		4
.L_25:
        /*009c*/ 	.byte	0x04, 0x11
        /*009e*/ 	.short	(.L_27 - .L_26)
	.align		4
.L_26:
        /*00a0*/ 	.word	index@($__internal_0_$__cuda_sm20_div_rn_f64_full)
        /*00a4*/ 	.word	0x00000000


	//----- nvinfo : EIATTR_FRAME_SIZE
	.align		4
.L_27:
        /*00a8*/ 	.byte	0x04, 0x11
        /*00aa*/ 	.short	(.L_29 - .L_28)
	.align		4
.L_28:
        /*00ac*/ 	.word	index@(macz_many_series_one_param_time_major_f32)
        /*00b0*/ 	.word	0x00000000


	//----- nvinfo : EIATTR_MIN_STACK_SIZE
	.align		4
.L_29:
        /*00b4*/ 	.byte	0x04, 0x12
        /*00b6*/ 	.short	(.L_31 - .L_30)
	.align		4
.L_30:
        /*00b8*/ 	.word	index@(macz_many_series_one_param_time_major_f32)
        /*00bc*/ 	.word	0x00000000


	//----- nvinfo : EIATTR_MIN_STACK_SIZE
	.align		4
.L_31:
        /*00c0*/ 	.byte	0x04, 0x12
        /*00c2*/ 	.short	(.L_33 - .L_32)
	.align		4
.L_32:
        /*00c4*/ 	.word	index@(macz_batch_f32)
        /*00c8*/ 	.word	0x00000000


	//----- nvinfo : EIATTR_MIN_STACK_SIZE
	.align		4
.L_33:
        /*00cc*/ 	.byte	0x04, 0x12
        /*00ce*/ 	.short	(.L_35 - .L_34)
	.align		4
.L_34:
        /*00d0*/ 	.word	index@(macz_batch_hist_from_macz_f32)
        /*00d4*/ 	.word	0x00000000


	//----- nvinfo : EIATTR_MIN_STACK_SIZE
	.align		4
.L_35:
        /*00d8*/ 	.byte	0x04, 0x12
        /*00da*/ 	.short	(.L_37 - .L_36)
	.align		4
.L_36:
        /*00dc*/ 	.word	index@(macz_batch_macz_tmp_f32)
        /*00e0*/ 	.word	0x00000000
.L_37:


//--------------------- .nv.compat                --------------------------
	.section	.nv.compat,"",@"SHT_CUDA_COMPAT_INFO"
	.align	4
        /*0000*/ 	.byte	0x02, 0x09, 0x00, 0x00, 0x02, 0x02, 0x01, 0x00, 0x02, 0x05, 0x05, 0x00, 0x03, 0x07, 0x01, 0x01
        /*0010*/ 	.byte	0x02, 0x03, 0x00, 0x00, 0x02, 0x06, 0x01, 0x00, 0x04, 0x0b, 0x08, 0x00, 0x01, 0x00, 0x00, 0x00
        /*0020*/ 	.byte	0x00, 0x00, 0x00, 0x00


//--------------------- .nv.info.macz_many_series_one_param_time_major_f32 --------------------------
	.section	.nv.info.macz_many_series_one_param_time_major_f32,"",@"SHT_CUDA_INFO"
	.sectionflags	@""
	.align	4


	//----- nvinfo : EIATTR_CUDA_API_VERSION
	.align		4
        /*0000*/ 	.byte	0x04, 0x37
        /*0002*/ 	.short	(.L_39 - .L_38)
.L_38:
        /*0004*/ 	.word	0x00000082


	//----- nvinfo : EIATTR_KPARAM_INFO
	.align		4
.L_39:
        /*0008*/ 	.byte	0x04, 0x17
        /*000a*/ 	.short	(.L_41 - .L_40)
.L_40:
        /*000c*/ 	.word	0x00000000
        /*0010*/ 	.short	0x0016
        /*0012*/ 	.short	0x0088
        /*0014*/ 	.byte	0x00, 0xf5, 0x21, 0x00


	//----- nvinfo : EIATTR_KPARAM_INFO
	.align		4
.L_41:
        /*0018*/ 	.byte	0x04, 0x17
        /*001a*/ 	.short	(.L_43 - .L_42)
.L_42:
        /*001c*/ 	.word	0x00000000
        /*0020*/ 	.short	0x0015
        /*0022*/ 	.short	0x0080
        /*0024*/ 	.byte	0x00, 0xf5, 0x21, 0x00


	//----- nvinfo : EIATTR_KPARAM_INFO
	.align		4
.L_43:
        /*0028*/ 	.byte	0x04, 0x17
        /*002a*/ 	.short	(.L_45 - .L_44)
.L_44:
        /*002c*/ 	.word	0x00000000
        /*0030*/ 	.short	0x0014
        /*0032*/ 	.short	0x0078
        /*0034*/ 	.byte	0x00, 0xf0, 0x11, 0x00


	//----- nvinfo : EIATTR_KPARAM_INFO
	.align		4
.L_45:
        /*0038*/ 	.byte	0x04, 0x17
        /*003a*/ 	.short	(.L_47 - .L_46)
.L_46:
        /*003c*/ 	.word	0x00000000
        /*0040*/ 	.short	0x0013
        /*0042*/ 	.short	0x0070
        /*0044*/ 	.byte	0x00, 0xf5, 0x21, 0x00


	//----- nvinfo : EIATTR_KPARAM_INFO
	.align		4
.L_47:
        /*0048*/ 	.byte	0x04, 0x17
        /*004a*/ 	.short	(.L_49 - .L_48)
.L_48:
        /*004c*/ 	.word	0x00000000
        /*0050*/ 	.short	0x0012
        /*0052*/ 	.short	0x0068
        /*0054*/ 	.byte	0x00, 0xf0, 0x11, 0x00


	//----- nvinfo : EIATTR_KPARAM_INFO
	.align		4
.L_49:
        /*0058*/ 	.byte	0x04, 0x17
        /*005a*/ 	.short	(.L_51 - .L_50)
.L_50:
        /*005c*/ 	.word	0x00000000
        /*0060*/ 	.short	0x0011
        /*0062*/ 	.short	0x0064
        /*0064*/ 	.byte	0x00, 0xf0, 0x11, 0x00


	//----- nvinfo : EIATTR_KPARAM_INFO
	.align		4
.L_51:
        /*0068*/ 	.byte	0x04, 0x17
        /*006a*/ 	.short	(.L_53 - .L_52)
.L_52:
        /*006c*/ 	.word	0x00000000
        /*0070*/ 	.short	0x0010
        /*0072*/ 	.short	0x0060
        /*0074*/ 	.byte	0x00, 0xf0, 0x11, 0x00


	//----- nvinfo : EIATTR_KPARAM_INFO
	.align		4
.L_53:
        /*0078*/ 	.byte	0x04, 0x17
        /*007a*/ 	.short	(.L_55 - .L_54)
.L_54:
        /*007c*/ 	.word	0x00000000
        /*0080*/ 	.short	0x000f
        /*0082*/ 	.short	0x005c
        /*0084*/ 	.byte	0x00, 0xf0, 0x11, 0x00


	//----- nvinfo : EIATTR_KPARAM_INFO
	.align		4
.L_55:
        /*0088*/ 	.byte	0x04, 0x17
        /*008a*/ 	.short	(.L_57 - .L_56)
.L_56:
        /*008c*/ 	.word	0x00000000
        /*0090*/ 	.short	0x000e
        /*0092*/ 	.short	0x0058
        /*0094*/ 	.byte	0x00, 0xf0, 0x11, 0x00


	//----- nvinfo : EIATTR_KPARAM_INFO
	.align		4
.L_57:
        /*0098*/ 	.byte	0x04, 0x17
        /*009a*/ 	.short	(.L_59 - .L_58)
.L_58:
        /*009c*/ 	.word	0x00000000
        /*00a0*/ 	.short	0x000d
        /*00a2*/ 	.short	0x0054
        /*00a4*/ 	.byte	0x00, 0xf0, 0x11, 0x00


	//----- nvinfo : EIATTR_KPARAM_INFO
	.align		4
.L_59:
        /*00a8*/ 	.byte	0x04, 0x17
        /*00aa*/ 	.short	(.L_61 - .L_60)
.L_60:
        /*00ac*/ 	.word	0x00000000
        /*00b0*/ 	.short	0x000c
        /*00b2*/ 	.short	0x0050
        /*00b4*/ 	.byte	0x00, 0xf0, 0x11, 0x00


	//----- nvinfo : EIATTR_KPARAM_INFO
	.align		4
.L_61:
        /*00b8*/ 	.byte	0x04, 0x17
        /*00ba*/ 	.short	(.L_63 - .L_62)
.L_62:
        /*00bc*/ 	.word	0x00000000
        /*00c0*/ 	.short	0x000b
        /*00c2*/ 	.short	0x004c
        /*00c4*/ 	.byte	0x00, 0xf0, 0x11, 0x00


	//----- nvinfo : EIATTR_KPARAM_INFO
	.align		4
.L_63:
        /*00c8*/ 	.byte	0x04, 0x17
        /*00ca*/ 	.short	(.L_65 - .L_64)
.L_64:
        /*00cc*/ 	.word	0x00000000
        /*00d0*/ 	.short	0x000a
        /*00d2*/ 	.short	0x0048
        /*00d4*/ 	.byte	0x00, 0xf0, 0x11, 0x00


	//----- nvinfo : EIATTR_KPARAM_INFO
	.align		4
.L_65:
        /*00d8*/ 	.byte	0x04, 0x17
        /*00da*/ 	.short	(.L_67 - .L_66)
.L_66:
        /*00dc*/ 	.word	0x00000000
        /*00e0*/ 	.short	0x0009
        /*00e2*/ 	.short	0x0044
        /*00e4*/ 	.byte	0x00, 0xf0, 0x11, 0x00


	//----- nvinfo : EIATTR_KPARAM_INFO
	.align		4
.L_67:
        /*00e8*/ 	.byte	0x04, 0x17
        /*00ea*/ 	.short	(.L_69 - .L_68)
.L_68:
        /*00ec*/ 	.word	0x00000000
        /*00f0*/ 	.short	0x0008
        /*00f2*/ 	.short	0x0040
        /*00f4*/ 	.byte	0x00, 0xf0, 0x11, 0x00


	//----- nvinfo : EIATTR_KPARAM_INFO
	.align		4
.L_69:
        /*00f8*/ 	.byte	0x04, 0x17
        /*00fa*/ 	.short	(.L_71 - .L_70)
.L_70:
        /*00fc*/ 	.word	0x00000000
        /*0100*/ 	.short	0x0007
        /*0102*/ 	.short	0x0038
        /*0104*/ 	.byte	0x00, 0xf5, 0x21, 0x00


	//----- nvinfo : EIATTR_KPARAM_INFO
	.align		4
.L_71:
        /*0108*/ 	.byte	0x04, 0x17
        /*010a*/ 	.short	(.L_73 - .L_72)
.L_72:
        /*010c*/ 	.word	0x00000000
        /*0110*/ 	.short	0x0006
        /*0112*/ 	.short	0x0030
        /*0114*/ 	.byte	0x00, 0xf5, 0x21, 0x00


	//----- nvinfo : EIATTR_KPARAM_INFO
	.align		4
.L_73:
        /*0118*/ 	.byte	0x04, 0x17
        /*011a*/ 	.short	(.L_75 - .L_74)
.L_74:
        /*011c*/ 	.word	0x00000000
        /*0120*/ 	.short	0x0005
        /*0122*/ 	.short	0x0028
        /*0124*/ 	.byte	0x00, 0xf5, 0x21, 0x00


	//----- nvinfo : EIATTR_KPARAM_INFO
	.align		4
.L_75:
        /*0128*/ 	.byte	0x04, 0x17
        /*012a*/ 	.short	(.L_77 - .L_76)
.L_76:
        /*012c*/ 	.word	0x00000000
        /*0130*/ 	.short	0x0004
        /*0132*/ 	.short	0x0020
        /*0134*/ 	.byte	0x00, 0xf5, 0x21, 0x00


	//----- nvinfo : EIATTR_KPARAM_INFO
	.align		4
.L_77:
        /*0138*/ 	.byte	0x04, 0x17
        /*013a*/ 	.short	(.L_79 - .L_78)
.L_78:
        /*013c*/ 	.word	0x00000000
        /*0140*/ 	.short	0x0003
        /*0142*/ 	.short	0x0018
        /*0144*/ 	.byte	0x00, 0xf5, 0x21, 0x00


	//----- nvinfo : EIATTR_KPARAM_INFO
	.align		4
.L_79:
        /*0148*/ 	.byte	0x04, 0x17
        /*014a*/ 	.short	(.L_81 - .L_80)
.L_80:
        /*014c*/ 	.word	0x00000000
        /*0150*/ 	.short	0x0002
        /*0152*/ 	.short	0x0010
        /*0154*/ 	.byte	0x00, 0xf5, 0x21, 0x00


	//----- nvinfo : EIATTR_KPARAM_INFO
	.align		4
.L_81:
        /*0158*/ 	.byte	0x04, 0x17
        /*015a*/ 	.short	(.L_83 - .L_82)
.L_82:
        /*015c*/ 	.word	0x00000000
        /*0160*/ 	.short	0x0001
        /*0162*/ 	.short	0x0008
        /*0164*/ 	.byte	0x00, 0xf5, 0x21, 0x00


	//----- nvinfo : EIATTR_KPARAM_INFO
	.align		4
.L_83:
        /*0168*/ 	.byte	0x04, 0x17
        /*016a*/ 	.short	(.L_85 - .L_84)
.L_84:
        /*016c*/ 	.word	0x00000000
        /*0170*/ 	.short	0x0000
        /*0172*/ 	.short	0x0000
        /*0174*/ 	.byte	0x00, 0xf5, 0x21, 0x00


	//----- nvinfo : EIATTR_SPARSE_MMA_MASK
	.align		4
.L_85:
        /*0178*/ 	.byte	0x03, 0x50
        /*017a*/ 	.short	0x0000


	//----- nvinfo : EIATTR_MAXREG_COUNT
	.align		4
        /*017c*/ 	.byte	0x03, 0x1b
        /*017e*/ 	.short	0x00ff


	//----- nvinfo : EIATTR_MERCURY_ISA_VERSION
	.align		4
        /*0180*/ 	.byte	0x03, 0x5f
        /*0182*/ 	.short	0x0101


	//----- nvinfo : EIATTR_VRC_CTA_INIT_COUNT
	.align		4
        /*0184*/ 	.byte	0x02, 0x4a
	.zero		1
	.zero		1


	//----- nvinfo : EIATTR_EXIT_INSTR_OFFSETS
	.align		4
        /*0188*/ 	.byte	0x04, 0x1c
        /*018a*/ 	.short	(.L_87 - .L_86)


	//   ....[0]....
.L_86:
        /*018c*/ 	.word	0x00000070


	//   ....[1]....
        /*0190*/ 	.word	0x000000d0


	//   ....[2]....
        /*0194*/ 	.word	0x000007c0


	//   ....[3]....
        /*0198*/ 	.word	0x00002db0


	//----- nvinfo : EIATTR_CRS_STACK_SIZE
	.align		4
.L_87:
        /*019c*/ 	.byte	0x04, 0x1e
        /*019e*/ 	.short	(.L_89 - .L_88)
.L_88:
        /*01a0*/ 	.word	0x00000000


	//----- nvinfo : EIATTR_CBANK_PARAM_SIZE
	.align		4
.L_89:
        /*01a4*/ 	.byte	0x03, 0x19
        /*01a6*/ 	.short	0x0090


	//----- nvinfo : EIATTR_PARAM_CBANK
	.align		4
        /*01a8*/ 	.byte	0x04, 0x0a
        /*01aa*/ 	.short	(.L_91 - .L_90)
	.align		4
.L_90:
        /*01ac*/ 	.word	index@(.nv.constant0.macz_many_series_one_param_time_major_f32)
        /*01b0*/ 	.short	0x0380
        /*01b2*/ 	.short	0x0090


	//----- nvinfo : EIATTR_SW_WAR
	.align		4
.L_91:
        /*01b4*/ 	.byte	0x04, 0x36
        /*01b6*/ 	.short	(.L_93 - .L_92)
.L_92:
        /*01b8*/ 	.word	0x00000008
.L_93:


//--------------------- .nv.info.macz_batch_f32   --------------------------
	.section	.nv.info.macz_batch_f32,"",@"SHT_CUDA_INFO"
	.sectionflags	@""
	.align	4


	//----- nvinfo : EIATTR_CUDA_API_VERSION
	.align		4
        /*0000*/ 	.byte	0x04, 0x37
        /*0002*/ 	.short	(.L_95 - .L_94)
.L_94:
        /*0004*/ 	.word	0x00000082


	//----- nvinfo : EIATTR_KPARAM_INFO
	.align		4
.L_95:
        /*0008*/ 	.byte	0x04, 0x17
        /*000a*/ 	.short	(.L_97 - .L_96)
.L_96:
        /*000c*/ 	.word	0x00000000
        /*0010*/ 	.short	0x0016
        /*0012*/ 	.short	0x00a0
        /*0014*/ 	.byte	0x00, 0xf5, 0x21, 0x00


	//----- nvinfo : EIATTR_KPARAM_INFO
	.align		4
.L_97:
        /*0018*/ 	.byte	0x04, 0x17
        /*001a*/ 	.short	(.L_99 - .L_98)
.L_98:
        /*001c*/ 	.word	0x00000000
        /*0020*/ 	.short	0x0015
        /*0022*/ 	.short	0x0098
        /*0024*/ 	.byte	0x00, 0xf5, 0x21, 0x00


	//----- nvinfo : EIATTR_KPARAM_INFO
	.align		4
.L_99:
        /*0028*/ 	.byte	0x04, 0x17
        /*002a*/ 	.short	(.L_101 - .L_100)
.L_100:
        /*002c*/ 	.word	0x00000000
        /*0030*/ 	.short	0x0014
        /*0032*/ 	.short	0x0094
        /*0034*/ 	.byte	0x00, 0xf0, 0x11, 0x00


	//----- nvinfo : EIATTR_KPARAM_INFO
	.align		4
.L_101:
        /*0038*/ 	.byte	0x04, 0x17
        /*003a*/ 	.short	(.L_103 - .L_102)
.L_102:
        /*003c*/ 	.word	0x00000000
        /*0040*/ 	.short	0x0013
        /*0042*/ 	.short	0x0090
        /*0044*/ 	.byte	0x00, 0xf0, 0x11, 0x00


	//----- nvinfo : EIATTR_KPARAM_INFO
	.align		4
.L_103:
        /*0048*/ 	.byte	0x04, 0x17
        /*004a*/ 	.short	(.L_105 - .L_104)
.L_104:
        /*004c*/ 	.word	0x00000000
        /*0050*/ 	.short	0x0012
        /*0052*/ 	.short	0x008c
        /*0054*/ 	.byte	0x00, 0xf0, 0x11, 0x00


	//----- nvinfo : EIATTR_KPARAM_INFO
	.align		4
.L_105:
        /*0058*/ 	.byte	0x04, 0x17
        /*005a*/ 	.short	(.L_107 - .L_106)
.L_106:
        /*005c*/ 	.word	0x00000000
        /*0060*/ 	.short	0x0011
        /*0062*/ 	.short	0x0088
        /*0064*/ 	.byte	0x00, 0xf0, 0x11, 0x00


	//----- nvinfo : EIATTR_KPARAM_INFO
	.align		4
.L_107:
        /*0068*/ 	.byte	0x04, 0x17
        /*006a*/ 	.short	(.L_109 - .L_108)
.L_108:
        /*006c*/ 	.word	0x00000000
        /*0070*/ 	.short	0x0010
        /*0072*/ 	.short	0x0080
        /*0074*/ 	.byte	0x00, 0xf5, 0x21, 0x00


	//----- nvinfo : EIATTR_KPARAM_INFO
	.align		4
.L_109:
        /*0078*/ 	.byte	0x04, 0x17
        /*007a*/ 	.short	(.L_111 - .L_110)
.L_110:
        /*007c*/ 	.word	0x00000000
        /*0080*/ 	.short	0x000f
        /*0082*/ 	.short	0x0078
        /*0084*/ 	.byte	0x00, 0xf5, 0x21, 0x00


	//----- nvinfo : EIATTR_KPARAM_INFO
	.align		4
.L_111:
        /*0088*/ 	.byte	0x04, 0x17
        /*008a*/ 	.short	(.L_113 - .L_112)
.L_112:
        /*008c*/ 	.word	0x00000000
        /*0090*/ 	.short	0x000e
        /*0092*/ 	.short	0x0070
        /*0094*/ 	.byte	0x00, 0xf5, 0x21, 0x00


	//----- nvinfo : EIATTR_KPARAM_INFO
	.align		4
.L_113:
        /*0098*/ 	.byte	0x04, 0x17
        /*009a*/ 	.short	(.L_115 - .L_114)
.L_114:
        /*009c*/ 	.word	0x00000000
        /*00a0*/ 	.short	0x000d
        /*00a2*/ 	.short	0x0068
        /*00a4*/ 	.byte	0x00, 0xf5, 0x21, 0x00


	//----- nvinfo : EIATTR_KPARAM_INFO
	.align		4
.L_115:
        /*00a8*/ 	.byte	0x04, 0x17
        /*00aa*/ 	.short	(.L_117 - .L_116)
.L_116:
        /*00ac*/ 	.word	0x00000000
        /*00b0*/ 	.short	0x000c
        /*00b2*/ 	.short	0x0060
        /*00b4*/ 	.byte	0x00, 0xf5, 0x21, 0x00


	//----- nvinfo : EIATTR_KPARAM_INFO
	.align		4
.L_117:
        /*00b8*/ 	.byte	0x04, 0x17
        /*00ba*/ 	.short	(.L_119 - .L_118)
.L_118:
        /*00bc*/ 	.word	0x00000000
        /*00c0*/ 	.short	0x000b
        /*00c2*/ 	.short	0x0058
        /*00c4*/ 	.byte	0x00, 0xf5, 0x21, 0x00


	//----- nvinfo : EIATTR_KPARAM_INFO
	.align		4
.L_119:
        /*00c8*/ 	.byte	0x04, 0x17
        /*00ca*/ 	.short	(.L_121 - .L_120)
.L_120:
        /*00cc*/ 	.word	0x00000000
        /*00d0*/ 	.short	0x000a
        /*00d2*/ 	.short	0x0050
        /*00d4*/ 	.byte	0x00, 0xf5, 0x21, 0x00


	//----- nvinfo : EIATTR_KPARAM_INFO
	.align		4
.L_121:
        /*00d8*/ 	.byte	0x04, 0x17
        /*00da*/ 	.short	(.L_123 - .L_122)
.L_122:
        /*00dc*/ 	.word	0x00000000
        /*00e0*/ 	.short	0x0009
        /*00e2*/ 	.short	0x0048
        /*00e4*/ 	.byte	0x00, 0xf5, 0x21, 0x00


	//----- nvinfo : EIATTR_KPARAM_INFO
	.align		4
.L_123:
        /*00e8*/ 	.byte	0x04, 0x17
        /*00ea*/ 	.short	(.L_125 - .L_124)
.L_124:
        /*00ec*/ 	.word	0x00000000
        /*00f0*/ 	.short	0x0008
        /*00f2*/ 	.short	0x0040
        /*00f4*/ 	.byte	0x00, 0xf5, 0x21, 0x00


	//----- nvinfo : EIATTR_KPARAM_INFO
	.align		4
.L_125:
        /*00f8*/ 	.byte	0x04, 0x17
        /*00fa*/ 	.short	(.L_127 - .L_126)
.L_126:
        /*00fc*/ 	.word	0x00000000
        /*0100*/ 	.short	0x0007
        /*0102*/ 	.short	0x0038
        /*0104*/ 	.byte	0x00, 0xf5, 0x21, 0x00


	//----- nvinfo : EIATTR_KPARAM_INFO
	.align		4
.L_127:
        /*0108*/ 	.byte	0x04, 0x17
        /*010a*/ 	.short	(.L_129 - .L_128)
.L_128:
        /*010c*/ 	.word	0x00000000
        /*0110*/ 	.short	0x0006
        /*0112*/ 	.short	0x0030
        /*0114*/ 	.byte	0x00, 0xf5, 0x21, 0x00


	//----- nvinfo : EIATTR_KPARAM_INFO
	.align		4
.L_129:
        /*0118*/ 	.byte	0x04, 0x17
        /*011a*/ 	.short	(.L_131 - .L_130)
.L_130:
        /*011c*/ 	.word	0x00000000
        /*0120*/ 	.short	0x0005
        /*0122*/ 	.short	0x0028
        /*0124*/ 	.byte	0x00, 0xf5, 0x21, 0x00


	//----- nvinfo : EIATTR_KPARAM_INFO
	.align		4
.L_131:
        /*0128*/ 	.byte	0x04, 0x17
        /*012a*/ 	.short	(.L_133 - .L_132)
.L_132:
        /*012c*/ 	.word	0x00000000
        /*0130*/ 	.short	0x0004
        /*0132*/ 	.short	0x0020
        /*0134*/ 	.byte	0x00, 0xf5, 0x21, 0x00


	//----- nvinfo : EIATTR_KPARAM_INFO
	.align		4
.L_133:
        /*0138*/ 	.byte	0x04, 0x17
        /*013a*/ 	.short	(.L_135 - .L_134)
.L_134:
        /*013c*/ 	.word	0x00000000
        /*0140*/ 	.short	0x0003
        /*0142*/ 	.short	0x0018
        /*0144*/ 	.byte	0x00, 0xf5, 0x21, 0x00


	//----- nvinfo : EIATTR_KPARAM_INFO
	.align		4
.L_135:
        /*0148*/ 	.byte	0x04, 0x17
        /*014a*/ 	.short	(.L_137 - .L_136)
.L_136:
        /*014c*/ 	.word	0x00000000
        /*0150*/ 	.short	0x0002
        /*0152*/ 	.short	0x0010
        /*0154*/ 	.byte	0x00, 0xf5, 0x21, 0x00


	//----- nvinfo : EIATTR_KPARAM_INFO
	.align		4
.L_137:
        /*0158*/ 	.byte	0x04, 0x17
        /*015a*/ 	.short	(.L_139 - .L_138)
.L_138:
        /*015c*/ 	.word	0x00000000
        /*0160*/ 	.short	0x0001
        /*0162*/ 	.short	0x0008
        /*0164*/ 	.byte	0x00, 0xf5, 0x21, 0x00


	//----- nvinfo : EIATTR_KPARAM_INFO
	.align		4
.L_139:
        /*0168*/ 	.byte	0x04, 0x17
        /*016a*/ 	.short	(.L_141 - .L_140)
.L_140:
        /*016c*/ 	.word	0x00000000
        /*0170*/ 	.short	0x0000
        /*0172*/ 	.short	0x0000
        /*0174*/ 	.byte	0x00, 0xf5, 0x21, 0x00


	//----- nvinfo : EIATTR_SPARSE_MMA_MASK
	.align		4
.L_141:
        /*0178*/ 	.byte	0x03, 0x50
        /*017a*/ 	.short	0x0000


	//----- nvinfo : EIATTR_MAXREG_COUNT
	.align		4
        /*017c*/ 	.byte	0x03, 0x1b
        /*017e*/ 	.short	0x00ff


	//----- nvinfo : EIATTR_MERCURY_ISA_VERSION
	.align		4
        /*0180*/ 	.byte	0x03, 0x5f
        /*0182*/ 	.short	0x0101


	//----- nvinfo : EIATTR_VRC_CTA_INIT_COUNT
	.align		4
        /*0184*/ 	.byte	0x02, 0x4a
	.zero		1
	.zero		1


	//----- nvinfo : EIATTR_EXIT_INSTR_OFFSETS
	.align		4
        /*0188*/ 	.byte	0x04, 0x1c
        /*018a*/ 	.short	(.L_143 - .L_142)


	//   ....[0]....
.L_142:
        /*018c*/ 	.word	0x00000070


	//   ....[1]....
        /*0190*/ 	.word	0x00000830


	//   ....[2]....
        /*0194*/ 	.word	0x00002ea0


	//----- nvinfo : EIATTR_CRS_STACK_SIZE
	.align		4
.L_143:
        /*0198*/ 	.byte	0x04, 0x1e
        /*019a*/ 	.short	(.L_145 - .L_144)
.L_144:
        /*019c*/ 	.word	0x00000000


	//----- nvinfo : EIATTR_CBANK_PARAM_SIZE
	.align		4
.L_145:
        /*01a0*/ 	.byte	0x03, 0x19
        /*01a2*/ 	.short	0x00a8


	//----- nvinfo : EIATTR_PARAM_CBANK
	.align		4
        /*01a4*/ 	.byte	0x04, 0x0a
        /*01a6*/ 	.short	(.L_147 - .L_146)
	.align		4
.L_146:
        /*01a8*/ 	.word	index@(.nv.constant0.macz_batch_f32)
        /*01ac*/ 	.short	0x0380
        /*01ae*/ 	.short	0x00a8


	//----- nvinfo : EIATTR_SW_WAR
	.align		4
.L_147:
        /*01b0*/ 	.byte	0x04, 0x36
        /*01b2*/ 	.short	(.L_149 - .L_148)
.L_148:
        /*01b4*/ 	.word	0x00000008
.L_149:


//--------------------- .nv.info.macz_batch_hist_from_macz_f32 --------------------------
	.section	.nv.info.macz_batch_hist_from_macz_f32,"",@"SHT_CUDA_INFO"
	.sectionflags	@""
	.align	4


	//----- nvinfo : EIATTR_CUDA_API_VERSION
	.align		4
        /*0000*/ 	.byte	0x04, 0x37
        /*0002*/ 	.short	(.L_151 - .L_150)
.L_150:
        /*0004*/ 	.word	0x00000082


	//----- nvinfo : EIATTR_KPARAM_INFO
	.align		4
.L_151:
        /*0008*/ 	.byte	0x04, 0x17
        /*000a*/ 	.short	(.L_153 - .L_152)
.L_152:
        /*000c*/ 	.word	0x00000000
        /*0010*/ 	.short	0x0008
        /*0012*/ 	.short	0x0038
        /*0014*/ 	.byte	0x00, 0xf5, 0x21, 0x00


	//----- nvinfo : EIATTR_KPARAM_INFO
	.align		4
.L_153:
        /*0018*/ 	.byte	0x04, 0x17
        /*001a*/ 	.short	(.L_155 - .L_154)
.L_154:
        /*001c*/ 	.word	0x00000000
        /*0020*/ 	.short	0x0007
        /*0022*/ 	.short	0x0030
        /*0024*/ 	.byte	0x00, 0xf0, 0x11, 0x00


	//----- nvinfo : EIATTR_KPARAM_INFO
	.align		4
.L_155:
        /*0028*/ 	.byte	0x04, 0x17
        /*002a*/ 	.short	(.L_157 - .L_156)
.L_156:
        /*002c*/ 	.word	0x00000000
        /*0030*/ 	.short	0x0006
        /*0032*/ 	.short	0x002c
        /*0034*/ 	.byte	0x00, 0xf0, 0x11, 0x00


	//----- nvinfo : EIATTR_KPARAM_INFO
	.align		4
.L_157:
        /*0038*/ 	.byte	0x04, 0x17
        /*003a*/ 	.short	(.L_159 - .L_158)
.L_158:
        /*003c*/ 	.word	0x00000000
        /*0040*/ 	.short	0x0005
        /*0042*/ 	.short	0x0028
        /*0044*/ 	.byte	0x00, 0xf0, 0x11, 0x00


	//----- nvinfo : EIATTR_KPARAM_INFO
	.align		4
.L_159:
        /*0048*/ 	.byte	0x04, 0x17
        /*004a*/ 	.short	(.L_161 - .L_160)
.L_160:
        /*004c*/ 	.word	0x00000000
        /*0050*/ 	.short	0x0004
        /*0052*/ 	.short	0x0020
        /*0054*/ 	.byte	0x00, 0xf5, 0x21, 0x00


	//----- nvinfo : EIATTR_KPARAM_INFO
	.align		4
.L_161:
        /*0058*/ 	.byte	0x04, 0x17
        /*005a*/ 	.short	(.L_163 - .L_162)
.L_162:
        /*005c*/ 	.word	0x00000000
        /*0060*/ 	.short	0x0003
        /*0062*/ 	.short	0x0018
        /*0064*/ 	.byte	0x00, 0xf5, 0x21, 0x00


	//----- nvinfo : EIATTR_KPARAM_INFO
	.align		4
.L_163:
        /*0068*/ 	.byte	0x04, 0x17
        /*006a*/ 	.short	(.L_165 - .L_164)
.L_164:
        /*006c*/ 	.word	0x00000000
        /*0070*/ 	.short	0x0002
        /*0072*/ 	.short	0x0010
        /*0074*/ 	.byte	0x00, 0xf5, 0x21, 0x00


	//----- nvinfo : EIATTR_KPARAM_INFO
	.align		4
.L_165:
        /*0078*/ 	.byte	0x04, 0x17
        /*007a*/ 	.short	(.L_167 - .L_166)
.L_166:
        /*007c*/ 	.word	0x00000000
        /*0080*/ 	.short	0x0001
        /*0082*/ 	.short	0x0008
        /*0084*/ 	.byte	0x00, 0xf5, 0x21, 0x00


	//----- nvinfo : EIATTR_KPARAM_INFO
	.align		4
.L_167:
        /*0088*/ 	.byte	0x04, 0x17
        /*008a*/ 	.short	(.L_169 - .L_168)
.L_168:
        /*008c*/ 	.word	0x00000000
        /*0090*/ 	.short	0x0000
        /*0092*/ 	.short	0x0000
        /*0094*/ 	.byte	0x00, 0xf5, 0x21, 0x00


	//----- nvinfo : EIATTR_SPARSE_MMA_MASK
	.align		4
.L_169:
        /*0098*/ 	.byte	0x03, 0x50
        /*009a*/ 	.short	0x0000


	//----- nvinfo : EIATTR_MAXREG_COUNT
	.align		4
        /*009c*/ 	.byte	0x03, 0x1b
        /*009e*/ 	.short	0x00ff


	//----- nvinfo : EIATTR_MERCURY_ISA_VERSION
	.align		4
        /*00a0*/ 	.byte	0x03, 0x5f
        /*00a2*/ 	.short	0x0101


	//----- nvinfo : EIATTR_VRC_CTA_INIT_COUNT
	.align		4
        /*00a4*/ 	.byte	0x02, 0x4a
	.zero		1
	.zero		1


	//----- nvinfo : EIATTR_EXIT_INSTR_OFFSETS
	.align		4
        /*00a8*/ 	.byte	0x04, 0x1c
        /*00aa*/ 	.short	(.L_171 - .L_170)


	//   ....[0]....
.L_170:
        /*00ac*/ 	.word	0x000000a0


	//   ....[1]....
        /*00b0*/ 	.word	0x00000220


	//   ....[2]....
        /*00b4*/ 	.word	0x00000560


	//   ....[3]....
        /*00b8*/ 	.word	0x000005c0


	//----- nvinfo : EIATTR_CRS_STACK_SIZE
	.align		4
.L_171:
        /*00bc*/ 	.byte	0x04, 0x1e
        /*00be*/ 	.short	(.L_173 - .L_172)
.L_172:
        /*00c0*/ 	.word	0x00000000


	//----- nvinfo : EIATTR_CBANK_PARAM_SIZE
	.align		4
.L_173:
        /*00c4*/ 	.byte	0x03, 0x19
        /*00c6*/ 	.short	0x0040


	//----- nvinfo : EIATTR_PARAM_CBANK
	.align		4
        /*00c8*/ 	.byte	0x04, 0x0a
        /*00ca*/ 	.short	(.L_175 - .L_174)
	.align		4
.L_174:
        /*00cc*/ 	.word	index@(.nv.constant0.macz_batch_hist_from_macz_f32)
        /*00d0*/ 	.short	0x0380
        /*00d2*/ 	.short	0x0040


	//----- nvinfo : EIATTR_SW_WAR
	.align		4
.L_175:
        /*00d4*/ 	.byte	0x04, 0x36
        /*00d6*/ 	.short	(.L_177 - .L_176)
.L_176:
        /*00d8*/ 	.word	0x00000008
.L_177:


//--------------------- .nv.info.macz_batch_macz_tmp_f32 --------------------------
	.section	.nv.info.macz_batch_macz_tmp_f32,"",@"SHT_CUDA_INFO"
	.sectionflags	@""
	.align	4


	//----- nvinfo : EIATTR_CUDA_API_VERSION
	.align		4
        /*0000*/ 	.byte	0x04, 0x37
        /*0002*/ 	.short	(.L_179 - .L_178)
.L_178:
        /*0004*/ 	.word	0x00000082


	//----- nvinfo : EIATTR_KPARAM_INFO
	.align		4
.L_179:
        /*0008*/ 	.byte	0x04, 0x17
        /*000a*/ 	.short	(.L_181 - .L_180)
.L_180:
        /*000c*/ 	.word	0x00000000
        /*0010*/ 	.short	0x0012
        /*0012*/ 	.short	0x0080
        /*0014*/ 	.byte	0x00, 0xf5, 0x21, 0x00


	//----- nvinfo : EIATTR_KPARAM_INFO
	.align		4
.L_181:
        /*0018*/ 	.byte	0x04, 0x17
        /*001a*/ 	.short	(.L_183 - .L_182)
.L_182:
        /*001c*/ 	.word	0x00000000
        /*0020*/ 	.short	0x0011
        /*0022*/ 	.short	0x007c
        /*0024*/ 	.byte	0x00, 0xf0, 0x11, 0x00


	//----- nvinfo : EIATTR_KPARAM_INFO
	.align		4
.L_183:
        /*0028*/ 	.byte	0x04, 0x17
        /*002a*/ 	.short	(.L_185 - .L_184)
.L_184:
        /*002c*/ 	.word	0x00000000
        /*0030*/ 	.short	0x0010
        /*0032*/ 	.short	0x0078
        /*0034*/ 	.byte	0x00, 0xf0, 0x11, 0x00


	//----- nvinfo : EIATTR_KPARAM_INFO
	.align		4
.L_185:
        /*0038*/ 	.byte	0x04, 0x17
        /*003a*/ 	.short	(.L_187 - .L_186)
.L_186:
        /*003c*/ 	.word	0x00000000
        /*0040*/ 	.short	0x000f
        /*0042*/ 	.short	0x0074
        /*0044*/ 	.byte	0x00, 0xf0, 0x11, 0x00


	//----- nvinfo : EIATTR_KPARAM_INFO
	.align		4
.L_187:
        /*0048*/ 	.byte	0x04, 0x17
        /*004a*/ 	.short	(.L_189 - .L_188)
.L_188:
        /*004c*/ 	.word	0x00000000
        /*0050*/ 	.short	0x000e
        /*0052*/ 	.short	0x0070
        /*0054*/ 	.byte	0x00, 0xf0, 0x11, 0x00


	//----- nvinfo : EIATTR_KPARAM_INFO
	.align		4
.L_189:
        /*0058*/ 	.byte	0x04, 0x17
        /*005a*/ 	.short	(.L_191 - .L_190)
.L_190:
        /*005c*/ 	.word	0x00000000
        /*0060*/ 	.short	0x000d
        /*0062*/ 	.short	0x0068
        /*0064*/ 	.byte	0x00, 0xf5, 0x21, 0x00


	//----- nvinfo : EIATTR_KPARAM_INFO
	.align		4
.L_191:
        /*0068*/ 	.byte	0x04, 0x17
        /*006a*/ 	.short	(.L_193 - .L_192)
.L_192:
        /*006c*/ 	.word	0x00000000
        /*0070*/ 	.short	0x000c
        /*0072*/ 	.short	0x0060
        /*0074*/ 	.byte	0x00, 0xf5, 0x21, 0x00


	//----- nvinfo : EIATTR_KPARAM_INFO
	.align		4
.L_193:
        /*0078*/ 	.byte	0x04, 0x17
        /*007a*/ 	.short	(.L_195 - .L_194)
.L_194:
        /*007c*/ 	.word	0x00000000
        /*0080*/ 	.short	0x000b
        /*0082*/ 	.short	0x0058
        /*0084*/ 	.byte	0x00, 0xf5, 0x21, 0x00


	//----- nvinfo : EIATTR_KPARAM_INFO
	.align		4
.L_195:
        /*0088*/ 	.byte	0x04, 0x17
        /*008a*/ 	.short	(.L_197 - .L_196)
.L_196:
        /*008c*/ 	.word	0x00000000
        /*0090*/ 	.short	0x000a
        /*0092*/ 	.short	0x0050
        /*0094*/ 	.byte	0x00, 0xf5, 0x21, 0x00


	//----- nvinfo : EIATTR_KPARAM_INFO
	.align		4
.L_197:
        /*0098*/ 	.byte	0x04, 0x17
        /*009a*/ 	.short	(.L_199 - .L_198)
.L_198:
        /*009c*/ 	.word	0x00000000
        /*00a0*/ 	.short	0x0009
        /*00a2*/ 	.short	0x0048
        /*00a4*/ 	.byte	0x00, 0xf5, 0x21, 0x00


	//----- nvinfo : EIATTR_KPARAM_INFO
	.align		4
.L_199:
        /*00a8*/ 	.byte	0x04, 0x17
        /*00aa*/ 	.short	(.L_201 - .L_200)
.L_200:
        /*00ac*/ 	.word	0x00000000
        /*00b0*/ 	.short	0x0008
        /*00b2*/ 	.short	0x0040
        /*00b4*/ 	.byte	0x00, 0xf5, 0x21, 0x00


	//----- nvinfo : EIATTR_KPARAM_INFO
	.align		4
.L_201:
        /*00b8*/ 	.byte	0x04, 0x17
        /*00ba*/ 	.short	(.L_203 - .L_202)
.L_202:
        /*00bc*/ 	.word	0x00000000
        /*00c0*/ 	.short	0x0007
        /*00c2*/ 	.short	0x0038
        /*00c4*/ 	.byte	0x00, 0xf5, 0x21, 0x00


	//----- nvinfo : EIATTR_KPARAM_INFO
	.align		4
.L_203:
        /*00c8*/ 	.byte	0x04, 0x17
        /*00ca*/ 	.short	(.L_205 - .L_204)
.L_204:
        /*00cc*/ 	.word	0x00000000
        /*00d0*/ 	.short	0x0006
        /*00d2*/ 	.short	0x0030
        /*00d4*/ 	.byte	0x00, 0xf5, 0x21, 0x00


	//----- nvinfo : EIATTR_KPARAM_INFO
	.align		4
.L_205:
        /*00d8*/ 	.byte	0x04, 0x17
        /*00da*/ 	.short	(.L_207 - .L_206)
.L_206:
        /*00dc*/ 	.word	0x00000000
        /*00e0*/ 	.short	0x0005
        /*00e2*/ 	.short	0x0028
        /*00e4*/ 	.byte	0x00, 0xf5, 0x21, 0x00


	//----- nvinfo : EIATTR_KPARAM_INFO
	.align		4
.L_207:
        /*00e8*/ 	.byte	0x04, 0x17
        /*00ea*/ 	.short	(.L_209 - .L_208)
.L_208:
        /*00ec*/ 	.word	0x00000000
        /*00f0*/ 	.short	0x0004
        /*00f2*/ 	.short	0x0020
        /*00f4*/ 	.byte	0x00, 0xf5, 0x21, 0x00


	//----- nvinfo : EIATTR_KPARAM_INFO
	.align		4
.L_209:
        /*00f8*/ 	.byte	0x04, 0x17
        /*00fa*/ 	.short	(.L_211 - .L_210)
.L_210:
        /*00fc*/ 	.word	0x00000000
        /*0100*/ 	.short	0x0003
        /*0102*/ 	.short	0x0018
        /*0104*/ 	.byte	0x00, 0xf5, 0x21, 0x00


	//----- nvinfo : EIATTR_KPARAM_INFO
	.align		4
.L_211:
        /*0108*/ 	.byte	0x04, 0x17
        /*010a*/ 	.short	(.L_213 - .L_212)
.L_212:
        /*010c*/ 	.word	0x00000000
        /*0110*/ 	.short	0x0002
        /*0112*/ 	.short	0x0010
        /*0114*/ 	.byte	0x00, 0xf5, 0x21, 0x00


	//----- nvinfo : EIATTR_KPARAM_INFO
	.align		4
.L_213:
        /*0118*/ 	.byte	0x04, 0x17
        /*011a*/ 	.short	(.L_215 - .L_214)
.L_214:
        /*011c*/ 	.word	0x00000000
        /*0120*/ 	.short	0x0001
        /*0122*/ 	.short	0x0008
        /*0124*/ 	.byte	0x00, 0xf5, 0x21, 0x00


	//----- nvinfo : EIATTR_KPARAM_INFO
	.align		4
.L_215:
        /*0128*/ 	.byte	0x04, 0x17
        /*012a*/ 	.short	(.L_217 - .L_216)
.L_216:
        /*012c*/ 	.word	0x00000000
        /*0130*/ 	.short	0x0000
        /*0132*/ 	.short	0x0000
        /*0134*/ 	.byte	0x00, 0xf5, 0x21, 0x00


	//----- nvinfo : EIATTR_SPARSE_MMA_MASK
	.align		4
.L_217:
        /*0138*/ 	.byte	0x03, 0x50
        /*013a*/ 	.short	0x0000


	//----- nvinfo : EIATTR_MAXREG_COUNT
	.align		4
        /*013c*/ 	.byte	0x03, 0x1b
        /*013e*/ 	.short	0x00ff


	//----- nvinfo : EIATTR_MERCURY_ISA_VERSION
	.align		4
        /*0140*/ 	.byte	0x03, 0x5f
        /*0142*/ 	.short	0x0101


	//----- nvinfo : EIATTR_VRC_CTA_INIT_COUNT
	.align		4
        /*0144*/ 	.byte	0x02, 0x4a
	.zero		1
	.zero		1


	//----- nvinfo : EIATTR_EXIT_INSTR_OFFSETS
	.align		4
        /*0148*/ 	.byte	0x04, 0x1c
        /*014a*/ 	.short	(.L_219 - .L_218)


	//   ....[0]....
.L_218:
        /*014c*/ 	.word	0x000000a0


	//   ....[1]....
        /*0150*/ 	.word	0x00000220


	//   ....[2]....
        /*0154*/ 	.word	0x00002010


	//----- nvinfo : EIATTR_CRS_STACK_SIZE
	.align		4
.L_219:
        /*0158*/ 	.byte	0x04, 0x1e
        /*015a*/ 	.short	(.L_221 - .L_220)
.L_220:
        /*015c*/ 	.word	0x00000000


	//----- nvinfo : EIATTR_CBANK_PARAM_SIZE
	.align		4
.L_221:
        /*0160*/ 	.byte	0x03, 0x19
        /*0162*/ 	.short	0x0088


	//----- nvinfo : EIATTR_PARAM_CBANK
	.align		4
        /*0164*/ 	.byte	0x04, 0x0a
        /*0166*/ 	.short	(.L_223 - .L_222)
	.align		4
.L_222:
        /*0168*/ 	.word	index@(.nv.constant0.macz_batch_macz_tmp_f32)
        /*016c*/ 	.short	0x0380
        /*016e*/ 	.short	0x0088


	//----- nvinfo : EIATTR_SW_WAR
	.align		4
.L_223:
        /*0170*/ 	.byte	0x04, 0x36
        /*0172*/ 	.short	(.L_225 - .L_224)
.L_224:
        /*0174*/ 	.word	0x00000008
.L_225:


//--------------------- .nv.callgraph             --------------------------
	.section	.nv.callgraph,"",@"SHT_CUDA_CALLGRAPH"
	.align	4
	.sectionentsize	8
	.align		4
        /*0000*/ 	.word	0x00000000
	.align		4
        /*0004*/ 	.word	0xffffffff
	.align		4
        /*0008*/ 	.word	0x00000000
	.align		4
        /*000c*/ 	.word	0xfffffffe
	.align		4
        /*0010*/ 	.word	0x00000000
	.align		4
        /*0014*/ 	.word	0xfffffffd
	.align		4
        /*0018*/ 	.word	0x00000000
	.align		4
        /*001c*/ 	.word	0xfffffffc


//--------------------- .text.macz_many_series_one_param_time_major_f32 --------------------------
	.section	.text.macz_many_series_one_param_time_major_f32,"ax",@progbits
	.align	128
        .global         macz_many_series_one_param_time_major_f32
        .type           macz_many_series_one_param_time_major_f32,@function
        .size           macz_many_series_one_param_time_major_f32,(.L_x_174 - macz_many_series_one_param_time_major_f32)
        .other          macz_many_series_one_param_time_major_f32,@"STO_CUDA_ENTRY STV_DEFAULT"
macz_many_series_one_param_time_major_f32:
.text.macz_many_series_one_param_time_major_f32:
[----:B------:R-:W-:Y:S01]  /*0000*/  LDC R1, c[0x0][0x37c] ;  /* 0x0000df00ff017b82 */ /* 0x000fe20000000800 */
[----:B------:R-:W0:Y:S07]  /*0010*/  S2R R3, SR_TID.X ;  /* 0x0000000000037919 */ /* 0x000e2e0000002100 */
[----:B------:R-:W0:Y:S08]  /*0020*/  S2UR UR4, SR_CTAID.X ;  /* 0x00000000000479c3 */ /* 0x000e300000002500 */
[----:B------:R-:W0:Y:S08]  /*0030*/  LDC R16, c[0x0][0x360] ;  /* 0x0000d800ff107b82 */ /* 0x000e300000000800 */
[----:B------:R-:W1:Y:S01]  /*0040*/  LDC R5, c[0x0][0x3c0] ;  /* 0x0000f000ff057b82 */ /* 0x000e620000000800 */
[----:B0-----:R-:W-:-:S05]  /*0050*/  IMAD R16, R16, UR4, R3 ;  /* 0x0000000410107c24 */ /* 0x001fca000f8e0203 */
[----:B-1----:R-:W-:-:S13]  /*0060*/  ISETP.GE.AND P0, PT, R16, R5, PT ;  /* 0x000000051000720c */ /* 0x002fda0003f06270 */
[----:B------:R-:W-:Y:S05]  /*0070*/  @P0 EXIT ;  /* 0x000000000000094d */ /* 0x000fea0003800000 */
[----:B------:R-:W0:Y:S01]  /*0080*/  LDC.64 R2, c[0x0][0x3f0] ;  /* 0x0000fc00ff027b82 */ /* 0x000e220000000a00 */
[----:B------:R-:W1:Y:S01]  /*0090*/  LDCU.64 UR8, c[0x0][0x358] ;  /* 0x00006b00ff0877ac */ /* 0x000e620008000a00 */
[----:B0-----:R-:W-:-:S05]  /*00a0*/  IMAD.WIDE R2, R16, 0x4, R2 ;  /* 0x0000000410027825 */ /* 0x001fca00078e0202 */
[----:B-1----:R-:W2:Y:S02]  /*00b0*/  LDG.E.CONSTANT R11, desc[UR8][R2.64] ;  /* 0x00000008020b7981 */ /* 0x002ea4000c1e9900 */
[----:B--2---:R-:W-:-:S13]  /*00c0*/  ISETP.GE.AND P0, PT, R11, RZ, PT ;  /* 0x000000ff0b00720c */ /* 0x004fda0003f06270 */
[----:B------:R-:W-:Y:S05]  /*00d0*/  @!P0 EXIT ;  /* 0x000000000000894d */ /* 0x000fea0003800000 */
[----:B------:R-:W0:Y:S01]  /*00e0*/  LDC R38, c[0x0][0x3cc] ;  /* 0x0000f300ff267b82 */ /* 0x000e220000000800 */
[----:B------:R-:W1:Y:S07]  /*00f0*/  LDCU UR7, c[0x0][0x3c4] ;  /* 0x00007880ff0777ac */ /* 0x000e6e0008000800 */
[----:B------:R-:W0:Y:S08]  /*0100*/  LDC R0, c[0x0][0x3d4] ;  /* 0x0000f500ff007b82 */ /* 0x000e300000000800 */
[----:B------:R-:W0:Y:S01]  /*0110*/  LDC R3, c[0x0][0x3d8] ;  /* 0x0000f600ff037b82 */ /* 0x000e220000000800 */
[----:B-1----:R-:W-:Y:S01]  /*0120*/  UISETP.GE.AND UP0, UPT, UR7, 0x1, UPT ;  /* 0x000000010700788c */ /* 0x002fe2000bf06270 */
[----:B0-----:R-:W-:-:S05]  /*0130*/  VIMNMX3 R14, R38, R0, R3, !PT ;  /* 0x00000000260e720f */ /* 0x001fca0007800103 */
[----:B------:R-:W-:-:S04]  /*0140*/  IMAD.IADD R14, R11, 0x1, R14 ;  /* 0x000000010b0e7824 */ /* 0x000fc800078e020e */
[----:B------:R-:W-:Y:S01]  /*0150*/  VIADD R15, R14, 0xffffffff ;  /* 0xffffffff0e0f7836 */ /* 0x000fe20000000000 */
[----:B------:R-:W-:Y:S06]  /*0160*/  BRA.U !UP0, `(.L_x_0) ;  /* 0x0000000508907547 */ /* 0x000fec000b800000 */
[----:B------:R-:W-:Y:S02]  /*0170*/  UISETP.GE.U32.AND UP1, UPT, UR7, 0x8, UPT ;  /* 0x000000080700788c */ /* 0x000fe4000bf26070 */
[----:B------:R-:W-:Y:S01]  /*0180*/  ULOP3.LUT UR5, UR7, 0x7, URZ, 0xc0, !UPT ;  /* 0x0000000707057892 */ /* 0x000fe2000f8ec0ff */
[----:B------:R-:W-:-:S03]  /*0190*/  UMOV UR4, URZ ;  /* 0x000000ff00047c82 */ /* 0x000fc60008000000 */
[----:B------:R-:W-:-:S03]  /*01a0*/  UISETP.NE.AND UP0, UPT, UR5, URZ, UPT ;  /* 0x000000ff0500728c */ /* 0x000fc6000bf05270 */
[----:B------:R-:W-:Y:S08]  /*01b0*/  BRA.U !UP1, `(.L_x_1) ;  /* 0x0000000109a87547 */ /* 0x000ff0000b800000 */
[----:B------:R-:W0:Y:S01]  /*01c0*/  LDC.64 R46, c[0x0][0x400] ;  /* 0x00010000ff2e7b82 */ /* 0x000e220000000a00 */
[----:B------:R-:W-:Y:S01]  /*01d0*/  ULOP3.LUT UR4, UR7, 0x7ffffff8, URZ, 0xc0, !UPT ;  /* 0x7ffffff807047892 */ /* 0x000fe2000f8ec0ff */
[----:B------:R-:W-:-:S03]  /*01e0*/  IMAD.MOV.U32 R17, RZ, RZ, R16 ;  /* 0x000000ffff117224 */ /* 0x000fc600078e0010 */
[----:B------:R-:W-:-:S03]  /*01f0*/  UIADD3 UR6, UPT, UPT, -UR4, URZ, URZ ;  /* 0x000000ff04067290 */ /* 0x000fc6000fffe1ff */
[----:B------:R-:W1:Y:S09]  /*0200*/  LDC.64 R48, c[0x0][0x408] ;  /* 0x00010200ff307b82 */ /* 0x000e720000000a00 */
.L_x_2:
[----:B0-2---:R-:W-:Y:S01]  /*0210*/  IMAD.WIDE R6, R17, 0x4, R46 ;  /* 0x0000000411067825 */ /* 0x005fe200078e022e */
[----:B------:R-:W-:-:S03]  /*0220*/  UIADD3 UR6, UPT, UPT, UR6, 0x8, URZ ;  /* 0x0000000806067890 */ /* 0x000fc6000fffe0ff */
[----:B-1----:R-:W-:Y:S01]  /*0230*/  IMAD.WIDE R8, R17, 0x4, R48 ;  /* 0x0000000411087825 */ /* 0x002fe200078e0230 */
[----:B------:R-:W-:-:S03]  /*0240*/  UISETP.NE.AND UP1, UPT, UR6, URZ, UPT ;  /* 0x000000ff0600728c */ /* 0x000fc6000bf25270 */
[----:B------:R-:W-:-:S04]  /*0250*/  IMAD.WIDE R12, R5, 0x4, R6 ;  /* 0x00000004050c7825 */ /* 0x000fc800078e0206 */
[----:B------:R-:W-:-:S04]  /*0260*/  IMAD.WIDE R18, R5, 0x4, R8 ;  /* 0x0000000405127825 */ /* 0x000fc800078e0208 */
[----:B------:R-:W-:-:S04]  /*0270*/  IMAD.WIDE R20, R5, 0x4, R12 ;  /* 0x0000000405147825 */ /* 0x000fc800078e020c */
[----:B------:R-:W-:-:S04]  /*0280*/  IMAD.WIDE R22, R5, 0x4, R18 ;  /* 0x0000000405167825 */ /* 0x000fc800078e0212 */
[----:B------:R-:W-:-:S04]  /*0290*/  IMAD.WIDE R24, R5, 0x4, R20 ;  /* 0x0000000405187825 */ /* 0x000fc800078e0214 */
[----:B------:R-:W-:-:S04]  /*02a0*/  IMAD.WIDE R26, R5, 0x4, R22 ;  /* 0x00000004051a7825 */ /* 0x000fc800078e0216 */
[----:B------:R-:W-:-:S04]  /*02b0*/  IMAD.WIDE R28, R5, 0x4, R24 ;  /* 0x00000004051c7825 */ /* 0x000fc800078e0218 */
[----:B------:R-:W-:-:S04]  /*02c0*/  IMAD.WIDE R30, R5, 0x4, R26 ;  /* 0x00000004051e7825 */ /* 0x000fc800078e021a */
[----:B------:R-:W-:Y:S02]  /*02d0*/  IMAD.MOV.U32 R39, RZ, RZ, 0x7fffffff ;  /* 0x7fffffffff277424 */ /* 0x000fe400078e00ff */
[----:B------:R-:W-:-:S03]  /*02e0*/  IMAD.WIDE R32, R5, 0x4, R28 ;  /* 0x0000000405207825 */ /* 0x000fc600078e021c */
[----:B------:R2:W-:Y:S01]  /*02f0*/  STG.E desc[UR8][R6.64], R39 ;  /* 0x0000002706007986 */ /* 0x0005e2000c101908 */
        /* <DEDUP_REMOVED lines=10> */
[----:B------:R-:W-:-:S03]  /*03a0*/  IMAD R17, R5, 0x8, R17 ;  /* 0x0000000805117824 */ /* 0x000fc600078e0211 */
[----:B------:R2:W-:Y:S04]  /*03b0*/  STG.E desc[UR8][R24.64], R39 ;  /* 0x0000002718007986 */ /* 0x0005e8000c101908 */
        /* <DEDUP_REMOVED lines=8> */
[----:B------:R2:W-:Y:S01]  /*0440*/  STG.E desc[UR8][R44.64], R39 ;  /* 0x000000272c007986 */ /* 0x0005e2000c101908 */
[----:B------:R-:W-:Y:S05]  /*0450*/  BRA.U UP1, `(.L_x_2) ;  /* 0xfffffffd016c7547 */ /* 0x000fea000b83ffff */
.L_x_1:
[----:B------:R-:W-:Y:S05]  /*0460*/  BRA.U !UP0, `(.L_x_0) ;  /* 0x0000000108d07547 */ /* 0x000fea000b800000 */
[----:B------:R-:W-:Y:S02]  /*0470*/  UISETP.GE.U32.AND UP0, UPT, UR5, 0x4, UPT ;  /* 0x000000040500788c */ /* 0x000fe4000bf06070 */
[----:B------:R-:W-:-:S04]  /*0480*/  ULOP3.LUT UR6, UR7, 0x3, URZ, 0xc0, !UPT ;  /* 0x0000000307067892 */ /* 0x000fc8000f8ec0ff */
[----:B------:R-:W-:-:S03]  /*0490*/  UISETP.NE.AND UP1, UPT, UR6, URZ, UPT ;  /* 0x000000ff0600728c */ /* 0x000fc6000bf25270 */
[----:B------:R-:W-:Y:S08]  /*04a0*/  BRA.U !UP0, `(.L_x_3) ;  /* 0x0000000108547547 */ /* 0x000ff0000b800000 */
[----:B--2---:R-:W0:Y:S01]  /*04b0*/  LDC.64 R6, c[0x0][0x400] ;  /* 0x00010000ff067b82 */ /* 0x004e220000000a00 */
[----:B------:R-:W-:Y:S01]  /*04c0*/  IMAD R13, R5, UR4, R16 ;  /* 0x00000004050d7c24 */ /* 0x000fe2000f8e0210 */
[----:B------:R-:W-:Y:S01]  /*04d0*/  MOV R17, 0x7fffffff ;  /* 0x7fffffff00117802 */ /* 0x000fe20000000f00 */
[----:B------:R-:W-:-:S05]  /*04e0*/  UIADD3 UR4, UPT, UPT, UR4, 0x4, URZ ;  /* 0x0000000404047890 */ /* 0x000fca000fffe0ff */
[----:B------:R-:W1:Y:S01]  /*04f0*/  LDC.64 R8, c[0x0][0x408] ;  /* 0x00010200ff087b82 */ /* 0x000e620000000a00 */
[----:B0-----:R-:W-:-:S05]  /*0500*/  IMAD.WIDE R6, R13, 0x4, R6 ;  /* 0x000000040d067825 */ /* 0x001fca00078e0206 */
[----:B------:R0:W-:Y:S01]  /*0510*/  STG.E desc[UR8][R6.64], R17 ;  /* 0x0000001106007986 */ /* 0x0001e2000c101908 */
[----:B-1----:R-:W-:-:S04]  /*0520*/  IMAD.WIDE R8, R13, 0x4, R8 ;  /* 0x000000040d087825 */ /* 0x002fc800078e0208 */
[C---:B------:R-:W-:Y:S01]  /*0530*/  IMAD.WIDE R12, R5.reuse, 0x4, R6 ;  /* 0x00000004050c7825 */ /* 0x040fe200078e0206 */
[----:B------:R0:W-:Y:S03]  /*0540*/  STG.E desc[UR8][R8.64], R17 ;  /* 0x0000001108007986 */ /* 0x0001e6000c101908 */
        /* <DEDUP_REMOVED lines=8> */
[----:B------:R-:W-:Y:S01]  /*05d0*/  IMAD.WIDE R26, R5, 0x4, R22 ;  /* 0x00000004051a7825 */ /* 0x000fe200078e0216 */
[----:B------:R0:W-:Y:S04]  /*05e0*/  STG.E desc[UR8][R24.64], R17 ;  /* 0x0000001118007986 */ /* 0x0001e8000c101908 */
[----:B------:R0:W-:Y:S02]  /*05f0*/  STG.E desc[UR8][R26.64], R17 ;  /* 0x000000111a007986 */ /* 0x0001e4000c101908 */
.L_x_3:
[----:B------:R-:W-:Y:S05]  /*0600*/  BRA.U !UP1, `(.L_x_0) ;  /* 0x0000000109687547 */ /* 0x000fea000b800000 */
[----:B------:R-:W-:Y:S02]  /*0610*/  UISETP.NE.AND UP0, UPT, UR6, 0x1, UPT ;  /* 0x000000010600788c */ /* 0x000fe4000bf05270 */
[----:B------:R-:W-:-:S04]  /*0620*/  ULOP3.LUT UR5, UR7, 0x1, URZ, 0xc0, !UPT ;  /* 0x0000000107057892 */ /* 0x000fc8000f8ec0ff */
[----:B------:R-:W-:-:S03]  /*0630*/  UISETP.NE.U32.AND UP1, UPT, UR5, 0x1, UPT ;  /* 0x000000010500788c */ /* 0x000fc6000bf25070 */
[----:B------:R-:W-:Y:S08]  /*0640*/  BRA.U !UP0, `(.L_x_4) ;  /* 0x0000000108347547 */ /* 0x000ff0000b800000 */
[----:B0-2---:R-:W0:Y:S01]  /*0650*/  LDC.64 R6, c[0x0][0x400] ;  /* 0x00010000ff067b82 */ /* 0x005e220000000a00 */
[----:B------:R-:W-:Y:S01]  /*0660*/  IMAD R13, R5, UR4, R16 ;  /* 0x00000004050d7c24 */ /* 0x000fe2000f8e0210 */
[----:B------:R-:W-:Y:S01]  /*0670*/  UIADD3 UR4, UPT, UPT, UR4, 0x2, URZ ;  /* 0x0000000204047890 */ /* 0x000fe2000fffe0ff */
[----:B------:R-:W-:-:S05]  /*0680*/  IMAD.MOV.U32 R17, RZ, RZ, 0x7fffffff ;  /* 0x7fffffffff117424 */ /* 0x000fca00078e00ff */
[----:B------:R-:W1:Y:S01]  /*0690*/  LDC.64 R8, c[0x0][0x408] ;  /* 0x00010200ff087b82 */ /* 0x000e620000000a00 */
[----:B0-----:R-:W-:-:S05]  /*06a0*/  IMAD.WIDE R6, R13, 0x4, R6 ;  /* 0x000000040d067825 */ /* 0x001fca00078e0206 */
[----:B------:R3:W-:Y:S01]  /*06b0*/  STG.E desc[UR8][R6.64], R17 ;  /* 0x0000001106007986 */ /* 0x0007e2000c101908 */
[----:B-1----:R-:W-:-:S04]  /*06c0*/  IMAD.WIDE R8, R13, 0x4, R8 ;  /* 0x000000040d087825 */ /* 0x002fc800078e0208 */
[C---:B------:R-:W-:Y:S01]  /*06d0*/  IMAD.WIDE R12, R5.reuse, 0x4, R6 ;  /* 0x00000004050c7825 */ /* 0x040fe200078e0206 */
[----:B------:R3:W-:Y:S03]  /*06e0*/  STG.E desc[UR8][R8.64], R17 ;  /* 0x0000001108007986 */ /* 0x0007e6000c101908 */
[----:B------:R-:W-:Y:S01]  /*06f0*/  IMAD.WIDE R18, R5, 0x4, R8 ;  /* 0x0000000405127825 */ /* 0x000fe200078e0208 */
[----:B------:R3:W-:Y:S04]  /*0700*/  STG.E desc[UR8][R12.64], R17 ;  /* 0x000000110c007986 */ /* 0x0007e8000c101908 */
[----:B------:R3:W-:Y:S02]  /*0710*/  STG.E desc[UR8][R18.64], R17 ;  /* 0x0000001112007986 */ /* 0x0007e4000c101908 */
.L_x_4:
[----:B------:R-:W-:Y:S05]  /*0720*/  BRA.U UP1, `(.L_x_0) ;  /* 0x0000000101207547 */ /* 0x000fea000b800000 */
[----:B0-23--:R-:W0:Y:S01]  /*0730*/  LDC.64 R6, c[0x0][0x400] ;  /* 0x00010000ff067b82 */ /* 0x00de220000000a00 */
[----:B------:R-:W-:Y:S02]  /*0740*/  IMAD R13, R5, UR4, R16 ;  /* 0x00000004050d7c24 */ /* 0x000fe4000f8e0210 */
[----:B------:R-:W-:-:S05]  /*0750*/  IMAD.MOV.U32 R17, RZ, RZ, 0x7fffffff ;  /* 0x7fffffffff117424 */ /* 0x000fca00078e00ff */
[----:B------:R-:W1:Y:S01]  /*0760*/  LDC.64 R8, c[0x0][0x408] ;  /* 0x00010200ff087b82 */ /* 0x000e620000000a00 */
[----:B0-----:R-:W-:-:S05]  /*0770*/  IMAD.WIDE R4, R13, 0x4, R6 ;  /* 0x000000040d047825 */ /* 0x001fca00078e0206 */
[----:B------:R4:W-:Y:S01]  /*0780*/  STG.E desc[UR8][R4.64], R17 ;  /* 0x0000001104007986 */ /* 0x0009e2000c101908 */
[----:B-1----:R-:W-:-:S05]  /*0790*/  IMAD.WIDE R6, R13, 0x4, R8 ;  /* 0x000000040d067825 */ /* 0x002fca00078e0208 */
[----:B------:R4:W-:Y:S02]  /*07a0*/  STG.E desc[UR8][R6.64], R17 ;  /* 0x0000001106007986 */ /* 0x0009e4000c101908 */
.L_x_0:
[----:B------:R-:W-:-:S13]  /*07b0*/  ISETP.GE.AND P0, PT, R15, UR7, PT ;  /* 0x000000070f007c0c */ /* 0x000fda000bf06270 */
[----:B------:R-:W-:Y:S05]  /*07c0*/  @P0 EXIT ;  /* 0x000000000000094d */ /* 0x000fea0003800000 */
[----:B----4-:R-:W1:Y:S01]  /*07d0*/  LDC.64 R4, c[0x0][0x3a8] ;  /* 0x0000ea00ff047b82 */ /* 0x010e620000000a00 */
[----:B------:R-:W4:Y:S01]  /*07e0*/  LDCU UR16, c[0x0][0x3dc] ;  /* 0x00007b80ff1077ac */ /* 0x000f220008000800 */
[----:B--2---:R2:W1:Y:S01]  /*07f0*/  I2F.F64 R40, R0 ;  /* 0x0000000000287312 */ /* 0x0044620000201c00 */
[C---:B0--3--:R-:W-:Y:S01]  /*0800*/  IADD3 R13, PT, PT, R11.reuse, -0x1, R0 ;  /* 0xffffffff0b0d7810 */ /* 0x049fe20007ffe000 */
[----:B------:R-:W-:Y:S01]  /*0810*/  IMAD R17, R16, UR7, R16 ;  /* 0x0000000710117c24 */ /* 0x000fe2000f8e0210 */
[----:B------:R-:W0:Y:S01]  /*0820*/  LDCU UR17, c[0x0][0x3e8] ;  /* 0x00007d00ff1177ac */ /* 0x000e220008000800 */
[C---:B------:R-:W-:Y:S02]  /*0830*/  IADD3 R12, PT, PT, R11.reuse, -0x1, R3 ;  /* 0xffffffff0b0c7810 */ /* 0x040fe40007ffe003 */
[----:B------:R-:W-:Y:S01]  /*0840*/  CS2R R26, SRZ ;  /* 0x00000000001a7805 */ /* 0x000fe2000001ff00 */
[----:B------:R-:W3:Y:S01]  /*0850*/  LDC.64 R6, c[0x0][0x3b0] ;  /* 0x0000ec00ff067b82 */ /* 0x000ee20000000a00 */
[----:B------:R-:W5:Y:S01]  /*0860*/  LDCU.128 UR12, c[0x0][0x3b0] ;  /* 0x00007600ff0c77ac */ /* 0x000f620008000c00 */
[----:B------:R-:W-:-:S02]  /*0870*/  IADD3 R11, PT, PT, R11, -0x1, R38 ;  /* 0xffffffff0b0b7810 */ /* 0x000fc40007ffe026 */
[----:B------:R-:W-:Y:S01]  /*0880*/  CS2R R24, SRZ ;  /* 0x0000000000187805 */ /* 0x000fe2000001ff00 */
[----:B------:R-:W0:Y:S01]  /*0890*/  I2F.F64 R38, R38 ;  /* 0x0000002600267312 */ /* 0x000e220000201c00 */
[----:B------:R-:W2:Y:S01]  /*08a0*/  LDCU.64 UR4, c[0x0][0x3a8] ;  /* 0x00007500ff0477ac */ /* 0x000ea20008000a00 */
[----:B------:R-:W-:Y:S02]  /*08b0*/  CS2R R22, SRZ ;  /* 0x0000000000167805 */ /* 0x000fe4000001ff00 */
[----:B------:R-:W-:Y:S01]  /*08c0*/  CS2R R20, SRZ ;  /* 0x0000000000147805 */ /* 0x000fe2000001ff00 */
[----:B------:R-:W3:Y:S01]  /*08d0*/  LDC.64 R18, c[0x0][0x3b8] ;  /* 0x0000ee00ff127b82 */ /* 0x000ee20000000a00 */
[----:B------:R-:W3:Y:S02]  /*08e0*/  LDCU UR6, c[0x0][0x3f8] ;  /* 0x00007f00ff0677ac */ /* 0x000ee40008000800 */
[----:B----4-:R-:W4:Y:S01]  /*08f0*/  F2F.F64.F32 R36, UR16 ;  /* 0x0000001000247d10 */ /* 0x010f220008201800 */
[----:B------:R-:W4:Y:S04]  /*0900*/  LDCU.64 UR10, c[0x0][0x388] ;  /* 0x00007100ff0a77ac */ /* 0x000f280008000a00 */
[----:B------:R-:W4:Y:S01]  /*0910*/  LDC.64 R32, c[0x0][0x390] ;  /* 0x0000e400ff207b82 */ /* 0x000f220000000a00 */
[----:B-1----:R-:W-:Y:S01]  /*0920*/  IMAD.WIDE R2, R17, 0x8, R4 ;  /* 0x0000000811027825 */ /* 0x002fe200078e0204 */
[----:B-----5:R-:W-:Y:S01]  /*0930*/  ISETP.NE.U32.AND P1, PT, RZ, UR12, PT ;  /* 0x0000000cff007c0c */ /* 0x020fe2000bf25070 */
[----:B0-----:R-:W0:Y:S01]  /*0940*/  F2F.F64.F32 R34, UR17 ;  /* 0x0000001100227d10 */ /* 0x001e220008201800 */
[----:B------:R-:W-:-:S02]  /*0950*/  ISETP.NE.U32.AND P2, PT, RZ, UR14, PT ;  /* 0x0000000eff007c0c */ /* 0x000fc4000bf45070 */
[----:B--2---:R-:W-:Y:S02]  /*0960*/  ISETP.NE.U32.AND P0, PT, RZ, UR4, PT ;  /* 0x00000004ff007c0c */ /* 0x004fe4000bf05070 */
[----:B------:R-:W1:Y:S01]  /*0970*/  LDC.64 R30, c[0x0][0x398] ;  /* 0x0000e600ff1e7b82 */ /* 0x000e620000000a00 */
[C---:B---3--:R-:W-:Y:S01]  /*0980*/  IMAD.WIDE R4, R17.reuse, 0x8, R6 ;  /* 0x0000000811047825 */ /* 0x048fe200078e0206 */
[----:B------:R-:W-:Y:S01]  /*0990*/  ISETP.NE.AND.EX P1, PT, RZ, UR13, PT, P1 ;  /* 0x0000000dff007c0c */ /* 0x000fe2000bf25310 */
[----:B------:R-:W-:Y:S01]  /*09a0*/  UISETP.NE.AND UP0, UPT, UR6, URZ, UPT ;  /* 0x000000ff0600728c */ /* 0x000fe2000bf05270 */
[----:B------:R-:W-:Y:S02]  /*09b0*/  ISETP.NE.AND.EX P2, PT, RZ, UR15, PT, P2 ;  /* 0x0000000fff007c0c */ /* 0x000fe4000bf45320 */
[----:B------:R-:W-:Y:S01]  /*09c0*/  ISETP.NE.AND.EX P0, PT, RZ, UR5, PT, P0 ;  /* 0x00000005ff007c0c */ /* 0x000fe2000bf05300 */
[----:B----4-:R-:W-:Y:S01]  /*09d0*/  UISETP.NE.U32.AND UP1, UPT, UR10, URZ, UPT ;  /* 0x000000ff0a00728c */ /* 0x010fe2000bf25070 */
[----:B------:R-:W2:Y:S01]  /*09e0*/  LDC.64 R28, c[0x0][0x3a0] ;  /* 0x0000e800ff1c7b82 */ /* 0x000ea20000000a00 */
[----:B------:R-:W-:Y:S01]  /*09f0*/  IMAD.WIDE R18, R17, 0x4, R18 ;  /* 0x0000000411127825 */ /* 0x000fe200078e0212 */
[----:B------:R-:W-:Y:S01]  /*0a00*/  SEL R8, R4, RZ, P1 ;  /* 0x000000ff04087207 */ /* 0x000fe20000800000 */
[----:B------:R-:W-:Y:S01]  /*0a10*/  UISETP.NE.AND.EX UP0, UPT, UR11, URZ, !UP0, UP1 ;  /* 0x000000ff0b00728c */ /* 0x000fe2000c705310 */
[----:B------:R-:W-:-:S02]  /*0a20*/  SEL R7, R5, RZ, P1 ;  /* 0x000000ff05077207 */ /* 0x000fc40000800000 */
[----:B------:R-:W-:Y:S02]  /*0a30*/  SEL R10, R2, RZ, P0 ;  /* 0x000000ff020a7207 */ /* 0x000fe40000000000 */
[----:B------:R-:W3:Y:S01]  /*0a40*/  LDC R0, c[0x0][0x3d0] ;  /* 0x0000f400ff007b82 */ /* 0x000ee20000000800 */
[----:B------:R-:W-:Y:S01]  /*0a50*/  SEL R9, R3, RZ, P0 ;  /* 0x000000ff03097207 */ /* 0x000fe20000000000 */
[----:B------:R-:W-:Y:S01]  /*0a60*/  IMAD.WIDE R32, R17, 0x8, R32 ;  /* 0x0000000811207825 */ /* 0x000fe200078e0220 */
[----:B------:R-:W-:Y:S02]  /*0a70*/  SEL R6, R18, RZ, P2 ;  /* 0x000000ff12067207 */ /* 0x000fe40001000000 */
[----:B------:R-:W-:Y:S01]  /*0a80*/  SEL R5, R19, RZ, P2 ;  /* 0x000000ff13057207 */ /* 0x000fe20001000000 */
[----:B-1----:R-:W-:-:S04]  /*0a90*/  IMAD.WIDE R30, R17, 0x8, R30 ;  /* 0x00000008111e7825 */ /* 0x002fc800078e021e */
[----:B--2---:R-:W-:Y:S01]  /*0aa0*/  IMAD.WIDE R28, R17, 0x4, R28 ;  /* 0x00000004111c7825 */ /* 0x004fe200078e021c */
[----:B0--3--:R-:W-:-:S07]  /*0ab0*/  IADD3 R4, PT, PT, R15, -0x1, R0 ;  /* 0xffffffff0f047810 */ /* 0x009fce0007ffe000 */
.L_x_47:
[----:B------:R-:W0:Y:S01]  /*0ac0*/  LDCU UR5, c[0x0][0x3d4] ;  /* 0x00007a80ff0577ac */ /* 0x000e220008000800 */
[----:B------:R-:W-:Y:S01]  /*0ad0*/  SHF.R.S32.HI R0, RZ, 0x1f, R15 ;  /* 0x0000001fff007819 */ /* 0x000fe2000001140f */
[----:B------:R-:W-:Y:S01]  /*0ae0*/  BSSY.RECONVERGENT B1, `(.L_x_5) ;  /* 0x000005f000017945 */ /* 0x000fe20003800200 */
[----:B------:R-:W-:-:S04]  /*0af0*/  IMAD.WIDE R52, R15, 0x4, R28 ;  /* 0x000000040f347825 */ /* 0x000fc800078e021c */
[----:B--2---:R-:W-:-:S04]  /*0b00*/  IMAD.WIDE R2, R15, 0x8, R32 ;  /* 0x000000080f027825 */ /* 0x004fc800078e0220 */
[----:B------:R-:W-:Y:S02]  /*0b10*/  IMAD.MOV.U32 R44, RZ, RZ, 0x0 ;  /* 0x00000000ff2c7424 */ /* 0x000fe400078e00ff */
[----:B------:R-:W-:Y:S01]  /*0b20*/  IMAD.MOV.U32 R45, RZ, RZ, 0x7ff80000 ;  /* 0x7ff80000ff2d7424 */ /* 0x000fe200078e00ff */
[----:B0-----:R-:W-:Y:S02]  /*0b30*/  USHF.R.S32.HI UR4, URZ, 0x1f, UR5 ;  /* 0x0000001fff047899 */ /* 0x001fe40008011405 */
[----:B------:R-:W-:-:S04]  /*0b40*/  IADD3 R57, P0, PT, R15, -UR5, RZ ;  /* 0x800000050f397c10 */ /* 0x000fc8000ff1e0ff */
[----:B------:R-:W-:Y:S02]  /*0b50*/  LEA R46, P1, R57, R28, 0x2 ;  /* 0x0000001c392e7211 */ /* 0x000fe400078210ff */
[----:B------:R-:W-:Y:S02]  /*0b60*/  IADD3.X R58, PT, PT, R0, ~UR4, RZ, P0, !PT ;  /* 0x80000004003a7c10 */ /* 0x000fe400087fe4ff */
[----:B------:R-:W-:Y:S02]  /*0b70*/  ISETP.GE.AND P0, PT, R15, R13, PT ;  /* 0x0000000d0f00720c */ /* 0x000fe40003f06270 */
[----:B------:R-:W-:-:S11]  /*0b80*/  LEA.HI.X R47, R57, R29, R58, 0x2, P1 ;  /* 0x0000001d392f7211 */ /* 0x000fd600008f143a */
[----:B-1----:R-:W-:Y:S05]  /*0b90*/  @!P0 BRA `(.L_x_6) ;  /* 0x00000004004c8947 */ /* 0x002fea0003800000 */
[----:B------:R-:W-:Y:S05]  /*0ba0*/  BRA.U !UP0, `(.L_x_7) ;  /* 0x0000000108c87547 */ /* 0x000fea000b800000 */
[----:B------:R-:W2:Y:S04]  /*0bb0*/  LDG.E.CONSTANT R17, desc[UR8][R52.64+0x4] ;  /* 0x0000040834117981 */ /* 0x000ea8000c1e9900 */
[----:B------:R-:W2:Y:S02]  /*0bc0*/  LDG.E.CONSTANT R18, desc[UR8][R46.64+0x4] ;  /* 0x000004082e127981 */ /* 0x000ea4000c1e9900 */
[----:B--2---:R-:W-:-:S13]  /*0bd0*/  ISETP.NE.AND P0, PT, R17, R18, PT ;  /* 0x000000121100720c */ /* 0x004fda0003f05270 */
[----:B------:R-:W-:Y:S05]  /*0be0*/  @P0 BRA `(.L_x_6) ;  /* 0x0000000400380947 */ /* 0x000fea0003800000 */
[-C--:B------:R-:W-:Y:S02]  /*0bf0*/  LEA R42, P1, R57, R6.reuse, 0x2 ;  /* 0x00000006392a7211 */ /* 0x080fe400078210ff */
[----:B------:R-:W-:Y:S02]  /*0c00*/  LEA R18, P0, R15, R6, 0x2 ;  /* 0x000000060f127211 */ /* 0x000fe400078010ff */
[-C--:B------:R-:W-:Y:S02]  /*0c10*/  LEA.HI.X R43, R57, R5.reuse, R58, 0x2, P1 ;  /* 0x00000005392b7211 */ /* 0x080fe400008f143a */
[----:B------:R-:W-:-:S04]  /*0c20*/  LEA.HI.X R19, R15, R5, R0, 0x2, P0 ;  /* 0x000000050f137211 */ /* 0x000fc800000f1400 */
        /* <DEDUP_REMOVED lines=8> */
[----:B------:R-:W2:Y:S04]  /*0cb0*/  LDG.E.64.CONSTANT R18, desc[UR8][R18.64+0x8] ;  /* 0x0000080812127981 */ /* 0x000ea8000c1e9b00 */
[----:B------:R-:W2:Y:S02]  /*0cc0*/  LDG.E.64.CONSTANT R50, desc[UR8][R42.64+0x8] ;  /* 0x000008082a327981 */ /* 0x000ea4000c1e9b00 */
[----:B--2---:R-:W-:-:S08]  /*0cd0*/  DADD R50, R50, -R18 ;  /* 0x0000000032327229 */ /* 0x004fd00000000812 */
[----:B------:R-:W-:-:S14]  /*0ce0*/  DSETP.GT.AND P0, PT, R50, RZ, PT ;  /* 0x000000ff3200722a */ /* 0x000fdc0003f04000 */
[----:B------:R-:W-:Y:S05]  /*0cf0*/  @!P0 BRA `(.L_x_6) ;  /* 0x0000000000f48947 */ /* 0x000fea0003800000 */
[-C--:B------:R-:W-:Y:S02]  /*0d00*/  LEA R42, P0, R15, R8.reuse, 0x3 ;  /* 0x000000080f2a7211 */ /* 0x080fe400078018ff */
[----:B------:R-:W-:Y:S02]  /*0d10*/  LEA R48, P1, R57, R8, 0x3 ;  /* 0x0000000839307211 */ /* 0x000fe400078218ff */
[-C--:B------:R-:W-:Y:S02]  /*0d20*/  LEA.HI.X R43, R15, R7.reuse, R0, 0x3, P0 ;  /* 0x000000070f2b7211 */ /* 0x080fe400000f1c00 */
[----:B------:R-:W-:-:S04]  /*0d30*/  LEA.HI.X R49, R57, R7, R58, 0x3, P1 ;  /* 0x0000000739317211 */ /* 0x000fc800008f1c3a */
[----:B------:R-:W2:Y:S04]  /*0d40*/  LDG.E.64.CONSTANT R42, desc[UR8][R42.64+0x8] ;  /* 0x000008082a2a7981 */ /* 0x000ea8000c1e9b00 */
[----:B------:R-:W2:Y:S01]  /*0d50*/  LDG.E.64.CONSTANT R54, desc[UR8][R48.64+0x8] ;  /* 0x0000080830367981 */ /* 0x000ea2000c1e9b00 */
[----:B------:R-:W0:Y:S01]  /*0d60*/  MUFU.RCP64H R19, R51 ;  /* 0x0000003300137308 */ /* 0x000e220000001800 */
[----:B------:R-:W-:Y:S01]  /*0d70*/  IMAD.MOV.U32 R18, RZ, RZ, 0x1 ;  /* 0x00000001ff127424 */ /* 0x000fe200078e00ff */
[----:B------:R-:W-:Y:S05]  /*0d80*/  BSSY.RECONVERGENT B2, `(.L_x_8) ;  /* 0x0000013000027945 */ /* 0x000fea0003800200 */
[----:B0-----:R-:W-:-:S08]  /*0d90*/  DFMA R44, -R50, R18, 1 ;  /* 0x3ff00000322c742b */ /* 0x001fd00000000112 */
[----:B------:R-:W-:-:S08]  /*0da0*/  DFMA R44, R44, R44, R44 ;  /* 0x0000002c2c2c722b */ /* 0x000fd0000000002c */
[----:B------:R-:W-:-:S08]  /*0db0*/  DFMA R44, R18, R44, R18 ;  /* 0x0000002c122c722b */ /* 0x000fd00000000012 */
[----:B------:R-:W-:-:S08]  /*0dc0*/  DFMA R18, -R50, R44, 1 ;  /* 0x3ff000003212742b */ /* 0x000fd0000000012c */
[----:B------:R-:W-:Y:S02]  /*0dd0*/  DFMA R44, R44, R18, R44 ;  /* 0x000000122c2c722b */ /* 0x000fe4000000002c */
[----:B--2---:R-:W-:-:S08]  /*0de0*/  DADD R54, R42, -R54 ;  /* 0x000000002a367229 */ /* 0x004fd00000000836 */
[----:B------:R-:W-:Y:S02]  /*0df0*/  DMUL R18, R54, R44 ;  /* 0x0000002c36127228 */ /* 0x000fe40000000000 */
[----:B------:R-:W-:-:S06]  /*0e00*/  FSETP.GEU.AND P1, PT, |R55|, 6.5827683646048100446e-37, PT ;  /* 0x036000003700780b */ /* 0x000fcc0003f2e200 */
[----:B------:R-:W-:-:S08]  /*0e10*/  DFMA R42, -R50, R18, R54 ;  /* 0x00000012322a722b */ /* 0x000fd00000000136 */
[----:B------:R-:W-:-:S10]  /*0e20*/  DFMA R44, R44, R42, R18 ;  /* 0x0000002a2c2c722b */ /* 0x000fd40000000012 */
[----:B------:R-:W-:-:S05]  /*0e30*/  FFMA R17, RZ, R51, R45 ;  /* 0x00000033ff117223 */ /* 0x000fca000000002d */
[----:B------:R-:W-:-:S13]  /*0e40*/  FSETP.GT.AND P0, PT, |R17|, 1.469367938527859385e-39, PT ;  /* 0x001000001100780b */ /* 0x000fda0003f04200 */
[----:B------:R-:W-:Y:S05]  /*0e50*/  @P0 BRA P1, `(.L_x_9) ;  /* 0x0000000000140947 */ /* 0x000fea0000800000 */
[----:B------:R-:W-:Y:S02]  /*0e60*/  MOV R17, R55 ;  /* 0x0000003700117202 */ /* 0x000fe40000000f00 */
[----:B------:R-:W-:-:S07]  /*0e70*/  MOV R18, 0xe90 ;  /* 0x00000e9000127802 */ /* 0x000fce0000000f00 */
[----:B------:R-:W-:Y:S05]  /*0e80*/  CALL.REL.NOINC `($__internal_0_$__cuda_sm20_div_rn_f64_full) ;  /* 0x0000001c00cc7944 */ /* 0x000fea0003c00000 */
[----:B------:R-:W-:Y:S02]  /*0e90*/  IMAD.MOV.U32 R44, RZ, RZ, R48 ;  /* 0x000000ffff2c7224 */ /* 0x000fe400078e0030 */
[----:B------:R-:W-:-:S07]  /*0ea0*/  IMAD.MOV.U32 R45, RZ, RZ, R17 ;  /* 0x000000ffff2d7224 */ /* 0x000fce00078e0011 */
.L_x_9:
[----:B------:R-:W-:Y:S05]  /*0eb0*/  BSYNC.RECONVERGENT B2 ;  /* 0x0000000000027941 */ /* 0x000fea0003800200 */
.L_x_8:
[----:B------:R-:W-:Y:S05]  /*0ec0*/  BRA `(.L_x_6) ;  /* 0x0000000000807947 */ /* 0x000fea0003800000 */
.L_x_7:
[----:B------:R-:W2:Y:S04]  /*0ed0*/  LDG.E.CONSTANT R17, desc[UR8][R52.64+0x4] ;  /* 0x0000040834117981 */ /* 0x000ea8000c1e9900 */
[----:B------:R-:W2:Y:S02]  /*0ee0*/  LDG.E.CONSTANT R18, desc[UR8][R46.64+0x4] ;  /* 0x000004082e127981 */ /* 0x000ea4000c1e9900 */
[----:B--2---:R-:W-:-:S13]  /*0ef0*/  ISETP.NE.AND P0, PT, R17, R18, PT ;  /* 0x000000121100720c */ /* 0x004fda0003f05270 */
[----:B------:R-:W-:Y:S05]  /*0f00*/  @P0 BRA `(.L_x_6) ;  /* 0x0000000000700947 */ /* 0x000fea0003800000 */
[C---:B------:R-:W-:Y:S01]  /*0f10*/  LEA R48, P0, R57.reuse, R32, 0x3 ;  /* 0x0000002039307211 */ /* 0x040fe200078018ff */
[----:B------:R-:W2:Y:S03]  /*0f20*/  LDG.E.64.CONSTANT R44, desc[UR8][R2.64+0x8] ;  /* 0x00000808022c7981 */ /* 0x000ea6000c1e9b00 */
[----:B------:R-:W-:-:S05]  /*0f30*/  LEA.HI.X R49, R57, R33, R58, 0x3, P0 ;  /* 0x0000002139317211 */ /* 0x000fca00000f1c3a */
[----:B------:R-:W2:Y:S01]  /*0f40*/  LDG.E.64.CONSTANT R54, desc[UR8][R48.64+0x8] ;  /* 0x0000080830367981 */ /* 0x000ea2000c1e9b00 */
[----:B------:R-:W0:Y:S01]  /*0f50*/  MUFU.RCP64H R19, R41 ;  /* 0x0000002900137308 */ /* 0x000e220000001800 */
[----:B------:R-:W-:-:S06]  /*0f60*/  IMAD.MOV.U32 R18, RZ, RZ, 0x1 ;  /* 0x00000001ff127424 */ /* 0x000fcc00078e00ff */
[----:B0-----:R-:W-:-:S08]  /*0f70*/  DFMA R42, -R40, R18, 1 ;  /* 0x3ff00000282a742b */ /* 0x001fd00000000112 */
[----:B------:R-:W-:-:S08]  /*0f80*/  DFMA R42, R42, R42, R42 ;  /* 0x0000002a2a2a722b */ /* 0x000fd0000000002a */
[----:B------:R-:W-:-:S08]  /*0f90*/  DFMA R18, R18, R42, R18 ;  /* 0x0000002a1212722b */ /* 0x000fd00000000012 */
[----:B------:R-:W-:-:S08]  /*0fa0*/  DFMA R42, -R40, R18, 1 ;  /* 0x3ff00000282a742b */ /* 0x000fd00000000112 */
[----:B------:R-:W-:Y:S01]  /*0fb0*/  DFMA R42, R18, R42, R18 ;  /* 0x0000002a122a722b */ /* 0x000fe20000000012 */
[----:B------:R-:W-:Y:S01]  /*0fc0*/  BSSY.RECONVERGENT B2, `(.L_x_6) ;  /* 0x0000010000027945 */ /* 0x000fe20003800200 */
[----:B--2---:R-:W-:-:S08]  /*0fd0*/  DADD R54, R44, -R54 ;  /* 0x000000002c367229 */ /* 0x004fd00000000836 */
[----:B------:R-:W-:-:S08]  /*0fe0*/  DMUL R44, R54, R42 ;  /* 0x0000002a362c7228 */ /* 0x000fd00000000000 */
[----:B------:R-:W-:-:S08]  /*0ff0*/  DFMA R18, -R40, R44, R54 ;  /* 0x0000002c2812722b */ /* 0x000fd00000000136 */
[----:B------:R-:W-:Y:S01]  /*1000*/  DFMA R44, R42, R18, R44 ;  /* 0x000000122a2c722b */ /* 0x000fe2000000002c */
[----:B------:R-:W-:-:S09]  /*1010*/  FSETP.GEU.AND P1, PT, |R55|, 6.5827683646048100446e-37, PT ;  /* 0x036000003700780b */ /* 0x000fd20003f2e200 */
[----:B------:R-:W-:-:S05]  /*1020*/  FFMA R17, RZ, R41, R45 ;  /* 0x00000029ff117223 */ /* 0x000fca000000002d */
[----:B------:R-:W-:-:S13]  /*1030*/  FSETP.GT.AND P0, PT, |R17|, 1.469367938527859385e-39, PT ;  /* 0x001000001100780b */ /* 0x000fda0003f04200 */
[----:B------:R-:W-:Y:S05]  /*1040*/  @P0 BRA P1, `(.L_x_10) ;  /* 0x00000000001c0947 */ /* 0x000fea0000800000 */
[----:B------:R-:W-:Y:S01]  /*1050*/  IMAD.MOV.U32 R17, RZ, RZ, R55 ;  /* 0x000000ffff117224 */ /* 0x000fe200078e0037 */
[----:B------:R-:W-:Y:S01]  /*1060*/  MOV R51, R41 ;  /* 0x0000002900337202 */ /* 0x000fe20000000f00 */
[----:B------:R-:W-:Y:S01]  /*1070*/  IMAD.MOV.U32 R50, RZ, RZ, R40 ;  /* 0x000000ffff327224 */ /* 0x000fe200078e0028 */
[----:B------:R-:W-:-:S07]  /*1080*/  MOV R18, 0x10a0 ;  /* 0x000010a000127802 */ /* 0x000fce0000000f00 */
[----:B------:R-:W-:Y:S05]  /*1090*/  CALL.REL.NOINC `($__internal_0_$__cuda_sm20_div_rn_f64_full) ;  /* 0x0000001c00487944 */ /* 0x000fea0003c00000 */
[----:B------:R-:W-:Y:S02]  /*10a0*/  IMAD.MOV.U32 R44, RZ, RZ, R48 ;  /* 0x000000ffff2c7224 */ /* 0x000fe400078e0030 */
[----:B------:R-:W-:-:S07]  /*10b0*/  IMAD.MOV.U32 R45, RZ, RZ, R17 ;  /* 0x000000ffff2d7224 */ /* 0x000fce00078e0011 */
.L_x_10:
[----:B------:R-:W-:Y:S05]  /*10c0*/  BSYNC.RECONVERGENT B2 ;  /* 0x0000000000027941 */ /* 0x000fea0003800200 */
.L_x_6:
[----:B------:R-:W-:Y:S05]  /*10d0*/  BSYNC.RECONVERGENT B1 ;  /* 0x0000000000017941 */ /* 0x000fea0003800200 */
.L_x_5:
[----:B------:R-:W-:Y:S01]  /*10e0*/  DSETP.NAN.AND P0, PT, R44, R44, PT ;  /* 0x0000002c2c00722a */ /* 0x000fe20003f08000 */
[----:B------:R-:W-:Y:S01]  /*10f0*/  BSSY.RECONVERGENT B1, `(.L_x_11) ;  /* 0x000007f000017945 */ /* 0x000fe20003800200 */
[----:B------:R-:W-:Y:S02]  /*1100*/  IMAD.MOV.U32 R42, RZ, RZ, 0x0 ;  /* 0x00000000ff2a7424 */ /* 0x000fe400078e00ff */
[----:B------:R-:W-:-:S10]  /*1110*/  IMAD.MOV.U32 R43, RZ, RZ, 0x7ff80000 ;  /* 0x7ff80000ff2b7424 */ /* 0x000fd400078e00ff */
[----:B------:R-:W-:Y:S05]  /*1120*/  @P0 BRA `(.L_x_12) ;  /* 0x0000000400ec0947 */ /* 0x000fea0003800000 */
[----:B------:R-:W2:Y:S04]  /*1130*/  LDG.E.CONSTANT R46, desc[UR8][R46.64+0x4] ;  /* 0x000004082e2e7981 */ /* 0x000ea8000c1e9900 */
[----:B------:R-:W2:Y:S02]  /*1140*/  LDG.E.CONSTANT R17, desc[UR8][R52.64+0x4] ;  /* 0x0000040834117981 */ /* 0x000ea4000c1e9900 */
[----:B--2---:R-:W-:-:S13]  /*1150*/  ISETP.NE.AND P0, PT, R17, R46, PT ;  /* 0x0000002e1100720c */ /* 0x004fda0003f05270 */
[----:B------:R-:W-:Y:S05]  /*1160*/  @P0 BRA `(.L_x_12) ;  /* 0x0000000400dc0947 */ /* 0x000fea0003800000 */
[----:B------:R-:W-:Y:S01]  /*1170*/  IMAD.SHL.U32 R43, R57, 0x8, RZ ;  /* 0x00000008392b7824 */ /* 0x000fe200078e00ff */
[----:B------:R-:W-:Y:S02]  /*1180*/  LEA R48, P0, R15, R30, 0x3 ;  /* 0x0000001e0f307211 */ /* 0x000fe400078018ff */
[----:B------:R-:W-:Y:S02]  /*1190*/  SHF.L.U64.HI R57, R57, 0x3, R58 ;  /* 0x0000000339397819 */ /* 0x000fe4000001023a */
[----:B------:R-:W-:Y:S02]  /*11a0*/  IADD3 R50, P1, PT, R30, R43, RZ ;  /* 0x0000002b1e327210 */ /* 0x000fe40007f3e0ff */
[----:B------:R-:W-:Y:S02]  /*11b0*/  LEA.HI.X R49, R15, R31, R0, 0x3, P0 ;  /* 0x0000001f0f317211 */ /* 0x000fe400000f1c00 */
[----:B------:R-:W-:-:S04]  /*11c0*/  IADD3.X R51, PT, PT, R31, R57, RZ, P1, !PT ;  /* 0x000000391f337210 */ /* 0x000fc80000ffe4ff */
        /* <DEDUP_REMOVED lines=18> */
[----:B------:R-:W-:Y:S01]  /*12f0*/  IMAD.MOV.U32 R17, RZ, RZ, R55 ;  /* 0x000000ffff117224 */ /* 0x000fe200078e0037 */
[----:B------:R-:W-:Y:S01]  /*1300*/  MOV R18, 0x1340 ;  /* 0x0000134000127802 */ /* 0x000fe20000000f00 */
[----:B------:R-:W-:Y:S02]  /*1310*/  IMAD.MOV.U32 R50, RZ, RZ, R40 ;  /* 0x000000ffff327224 */ /* 0x000fe400078e0028 */
[----:B------:R-:W-:-:S07]  /*1320*/  IMAD.MOV.U32 R51, RZ, RZ, R41 ;  /* 0x000000ffff337224 */ /* 0x000fce00078e0029 */
[----:B------:R-:W-:Y:S05]  /*1330*/  CALL.REL.NOINC `($__internal_0_$__cuda_sm20_div_rn_f64_full) ;  /* 0x0000001800a07944 */ /* 0x000fea0003c00000 */
[----:B------:R-:W-:Y:S01]  /*1340*/  IMAD.MOV.U32 R46, RZ, RZ, R48 ;  /* 0x000000ffff2e7224 */ /* 0x000fe200078e0030 */
[----:B------:R-:W-:-:S07]  /*1350*/  MOV R47, R17 ;  /* 0x00000011002f7202 */ /* 0x000fce0000000f00 */
.L_x_14:
[----:B------:R-:W-:Y:S05]  /*1360*/  BSYNC.RECONVERGENT B2 ;  /* 0x0000000000027941 */ /* 0x000fea0003800200 */
.L_x_13:
[----:B------:R-:W-:Y:S01]  /*1370*/  IADD3 R42, P0, PT, R32, R43, RZ ;  /* 0x0000002b202a7210 */ /* 0x000fe20007f1e0ff */
[----:B------:R-:W2:Y:S04]  /*1380*/  LDG.E.64.CONSTANT R18, desc[UR8][R2.64+0x8] ;  /* 0x0000080802127981 */ /* 0x000ea8000c1e9b00 */
[----:B------:R-:W-:-:S05]  /*1390*/  IMAD.X R43, R33, 0x1, R57, P0 ;  /* 0x00000001212b7824 */ /* 0x000fca00000e0639 */
        /* <DEDUP_REMOVED lines=22> */
[----:B------:R-:W-:-:S07]  /*1500*/  MOV R49, R17 ;  /* 0x0000001100317202 */ /* 0x000fce0000000f00 */
.L_x_16:
[----:B------:R-:W-:Y:S05]  /*1510*/  BSYNC.RECONVERGENT B2 ;  /* 0x0000000000027941 */ /* 0x000fea0003800200 */
.L_x_15:
[----:B------:R-:W-:Y:S01]  /*1520*/  DMUL R18, R44, -2 ;  /* 0xc00000002c127828 */ /* 0x000fe20000000000 */
[----:B------:R-:W-:-:S07]  /*1530*/  CS2R R42, SRZ ;  /* 0x00000000002a7805 */ /* 0x000fce000001ff00 */
[----:B------:R-:W-:-:S08]  /*1540*/  DFMA R18, R18, R48, R46 ;  /* 0x000000301212722b */ /* 0x000fd0000000002e */
[----:B------:R-:W-:-:S08]  /*1550*/  DFMA R18, R44, R44, R18 ;  /* 0x0000002c2c12722b */ /* 0x000fd00000000012 */
[----:B------:R-:W-:-:S14]  /*1560*/  DSETP.GT.AND P0, PT, R18, RZ, PT ;  /* 0x000000ff1200722a */ /* 0x000fdc0003f04000 */
[----:B------:R-:W-:Y:S05]  /*1570*/  @!P0 BRA `(.L_x_12) ;  /* 0x0000000000d88947 */ /* 0x000fea0003800000 */
[----:B------:R-:W0:Y:S01]  /*1580*/  MUFU.RSQ64H R57, R19 ;  /* 0x0000001300397308 */ /* 0x000e220000001c00 */
[----:B------:R-:W-:Y:S01]  /*1590*/  VIADD R56, R19, 0xfcb00000 ;  /* 0xfcb0000013387836 */ /* 0x000fe20000000000 */
[----:B------:R-:W-:Y:S01]  /*15a0*/  BSSY.RECONVERGENT B0, `(.L_x_17) ;  /* 0x0000017000007945 */ /* 0x000fe20003800200 */
[----:B------:R-:W-:Y:S02]  /*15b0*/  IMAD.MOV.U32 R46, RZ, RZ, 0x0 ;  /* 0x00000000ff2e7424 */ /* 0x000fe400078e00ff */
[----:B------:R-:W-:Y:S01]  /*15c0*/  IMAD.MOV.U32 R47, RZ, RZ, 0x3fd80000 ;  /* 0x3fd80000ff2f7424 */ /* 0x000fe200078e00ff */
[----:B------:R-:W-:Y:S01]  /*15d0*/  ISETP.GE.U32.AND P0, PT, R56, 0x7ca00000, PT ;  /* 0x7ca000003800780c */ /* 0x000fe20003f06070 */
[----:B0-----:R-:W-:-:S08]  /*15e0*/  DMUL R42, R56, R56 ;  /* 0x00000038382a7228 */ /* 0x001fd00000000000 */
[----:B------:R-:W-:-:S08]  /*15f0*/  DFMA R42, R18, -R42, 1 ;  /* 0x3ff00000122a742b */ /* 0x000fd0000000082a */
[----:B------:R-:W-:Y:S02]  /*1600*/  DFMA R46, R42, R46, 0.5 ;  /* 0x3fe000002a2e742b */ /* 0x000fe4000000002e */
[----:B------:R-:W-:-:S08]  /*1610*/  DMUL R42, R56, R42 ;  /* 0x0000002a382a7228 */ /* 0x000fd00000000000 */
[----:B------:R-:W-:-:S08]  /*1620*/  DFMA R42, R46, R42, R56 ;  /* 0x0000002a2e2a722b */ /* 0x000fd00000000038 */
[----:B------:R-:W-:Y:S02]  /*1630*/  DMUL R46, R18, R42 ;  /* 0x0000002a122e7228 */ /* 0x000fe40000000000 */
[----:B------:R-:W-:Y:S02]  /*1640*/  VIADD R55, R43, 0xfff00000 ;  /* 0xfff000002b377836 */ /* 0x000fe40000000000 */
[----:B------:R-:W-:-:S04]  /*1650*/  IMAD.MOV.U32 R54, RZ, RZ, R42 ;  /* 0x000000ffff367224 */ /* 0x000fc800078e002a */
[----:B------:R-:W-:-:S08]  /*1660*/  DFMA R48, R46, -R46, R18 ;  /* 0x8000002e2e30722b */ /* 0x000fd00000000012 */
[----:B------:R-:W-:Y:S01]  /*1670*/  DFMA R50, R48, R54, R46 ;  /* 0x000000363032722b */ /* 0x000fe2000000002e */
[----:B------:R-:W-:Y:S10]  /*1680*/  @!P0 BRA `(.L_x_18) ;  /* 0x0000000000208947 */ /* 0x000ff40003800000 */
[----:B------:R-:W-:Y:S01]  /*1690*/  MOV R50, R42 ;  /* 0x0000002a00327202 */ /* 0x000fe20000000f00 */
[----:B------:R-:W-:Y:S01]  /*16a0*/  IMAD.MOV.U32 R17, RZ, RZ, R19 ;  /* 0x000000ffff117224 */ /* 0x000fe200078e0013 */
[----:B------:R-:W-:Y:S01]  /*16b0*/  MOV R54, 0x16f0 ;  /* 0x000016f000367802 */ /* 0x000fe20000000f00 */
[----:B------:R-:W-:Y:S02]  /*16c0*/  IMAD.MOV.U32 R58, RZ, RZ, R46 ;  /* 0x000000ffff3a7224 */ /* 0x000fe400078e002e */
[----:B------:R-:W-:-:S07]  /*16d0*/  IMAD.MOV.U32 R59, RZ, RZ, R47 ;  /* 0x000000ffff3b7224 */ /* 0x000fce00078e002f */
[----:B------:R-:W-:Y:S05]  /*16e0*/  CALL.REL.NOINC `($__internal_1_$__cuda_sm20_dsqrt_rn_f64_mediumpath_v1) ;  /* 0x0000001c00407944 */ /* 0x000fea0003c00000 */
[----:B------:R-:W-:Y:S02]  /*16f0*/  IMAD.MOV.U32 R50, RZ, RZ, R46 ;  /* 0x000000ffff327224 */ /* 0x000fe400078e002e */
[----:B------:R-:W-:-:S07]  /*1700*/  IMAD.MOV.U32 R51, RZ, RZ, R47 ;  /* 0x000000ffff337224 */ /* 0x000fce00078e002f */
.L_x_18:
[----:B------:R-:W-:Y:S05]  /*1710*/  BSYNC.RECONVERGENT B0 ;  /* 0x0000000000007941 */ /* 0x000fea0003800200 */
.L_x_17:
[----:B------:R-:W0:Y:S01]  /*1720*/  LDC.64 R18, c[0x0][0x380] ;  /* 0x0000e000ff127b82 */ /* 0x000e220000000a00 */
[----:B------:R-:W1:Y:S02]  /*1730*/  LDCU UR4, c[0x0][0x3c0] ;  /* 0x00007800ff0477ac */ /* 0x000e640008000800 */
[----:B-1----:R-:W-:-:S04]  /*1740*/  IMAD R17, R15, UR4, R16 ;  /* 0x000000040f117c24 */ /* 0x002fc8000f8e0210 */
[----:B0-----:R-:W-:-:S05]  /*1750*/  IMAD.WIDE R18, R17, 0x4, R18 ;  /* 0x0000000411127825 */ /* 0x001fca00078e0212 */
[----:B------:R-:W2:Y:S01]  /*1760*/  LDG.E.CONSTANT R17, desc[UR8][R18.64] ;  /* 0x0000000812117981 */ /* 0x000ea2000c1e9900 */
[----:B------:R-:W0:Y:S01]  /*1770*/  MUFU.RCP64H R43, R51 ;  /* 0x00000033002b7308 */ /* 0x000e220000001800 */
[----:B------:R-:W-:Y:S01]  /*1780*/  MOV R42, 0x1 ;  /* 0x00000001002a7802 */ /* 0x000fe20000000f00 */
[----:B------:R-:W-:Y:S05]  /*1790*/  BSSY.RECONVERGENT B2, `(.L_x_12) ;  /* 0x0000014000027945 */ /* 0x000fea0003800200 */
[----:B0-----:R-:W-:-:S08]  /*17a0*/  DFMA R46, R42, -R50, 1 ;  /* 0x3ff000002a2e742b */ /* 0x001fd00000000832 */
[----:B------:R-:W-:-:S08]  /*17b0*/  DFMA R46, R46, R46, R46 ;  /* 0x0000002e2e2e722b */ /* 0x000fd0000000002e */
[----:B------:R-:W-:-:S08]  /*17c0*/  DFMA R46, R42, R46, R42 ;  /* 0x0000002e2a2e722b */ /* 0x000fd0000000002a */
[----:B------:R-:W-:-:S08]  /*17d0*/  DFMA R42, R46, -R50, 1 ;  /* 0x3ff000002e2a742b */ /* 0x000fd00000000832 */
[----:B------:R-:W-:Y:S01]  /*17e0*/  DFMA R42, R46, R42, R46 ;  /* 0x0000002a2e2a722b */ /* 0x000fe2000000002e */
[----:B--2---:R-:W0:Y:S02]  /*17f0*/  F2F.F64.F32 R54, R17 ;  /* 0x0000001100367310 */ /* 0x004e240000201800 */
[----:B0-----:R-:W-:-:S08]  /*1800*/  DADD R54, R54, -R44 ;  /* 0x0000000036367229 */ /* 0x001fd0000000082c */
[----:B------:R-:W-:Y:S02]  /*1810*/  DMUL R44, R54, R42 ;  /* 0x0000002a362c7228 */ /* 0x000fe40000000000 */
[----:B------:R-:W-:-:S06]  /*1820*/  FSETP.GEU.AND P1, PT, |R55|, 6.5827683646048100446e-37, PT ;  /* 0x036000003700780b */ /* 0x000fcc0003f2e200 */
[----:B------:R-:W-:-:S08]  /*1830*/  DFMA R18, R44, -R50, R54 ;  /* 0x800000322c12722b */ /* 0x000fd00000000036 */
[----:B------:R-:W-:-:S10]  /*1840*/  DFMA R42, R42, R18, R44 ;  /* 0x000000122a2a722b */ /* 0x000fd4000000002c */
[----:B------:R-:W-:-:S05]  /*1850*/  FFMA R18, RZ, R51, R43 ;  /* 0x00000033ff127223 */ /* 0x000fca000000002b */
[----:B------:R-:W-:-:S13]  /*1860*/  FSETP.GT.AND P0, PT, |R18|, 1.469367938527859385e-39, PT ;  /* 0x001000001200780b */ /* 0x000fda0003f04200 */
[----:B------:R-:W-:Y:S05]  /*1870*/  @P0 BRA P1, `(.L_x_19) ;  /* 0x0000000000140947 */ /* 0x000fea0000800000 */
[----:B------:R-:W-:Y:S01]  /*1880*/  IMAD.MOV.U32 R17, RZ, RZ, R55 ;  /* 0x000000ffff117224 */ /* 0x000fe200078e0037 */
[----:B------:R-:W-:-:S07]  /*1890*/  MOV R18, 0x18b0 ;  /* 0x000018b000127802 */ /* 0x000fce0000000f00 */
[----:B------:R-:W-:Y:S05]  /*18a0*/  CALL.REL.NOINC `($__internal_0_$__cuda_sm20_div_rn_f64_full) ;  /* 0x0000001400447944 */ /* 0x000fea0003c00000 */
[----:B------:R-:W-:Y:S02]  /*18b0*/  IMAD.MOV.U32 R42, RZ, RZ, R48 ;  /* 0x000000ffff2a7224 */ /* 0x000fe400078e0030 */
[----:B------:R-:W-:-:S07]  /*18c0*/  IMAD.MOV.U32 R43, RZ, RZ, R17 ;  /* 0x000000ffff2b7224 */ /* 0x000fce00078e0011 */
.L_x_19:
[----:B------:R-:W-:Y:S05]  /*18d0*/  BSYNC.RECONVERGENT B2 ;  /* 0x0000000000027941 */ /* 0x000fea0003800200 */
.L_x_12:
[----:B------:R-:W-:Y:S05]  /*18e0*/  BSYNC.RECONVERGENT B1 ;  /* 0x0000000000017941 */ /* 0x000fea0003800200 */
.L_x_11:
[----:B------:R-:W-:Y:S01]  /*18f0*/  ISETP.GE.AND P0, PT, R15, R11, PT ;  /* 0x0000000b0f00720c */ /* 0x000fe20003f06270 */
[----:B------:R-:W-:Y:S01]  /*1900*/  BSSY.RECONVERGENT B1, `(.L_x_20) ;  /* 0x000004e000017945 */ /* 0x000fe20003800200 */
[----:B------:R-:W-:Y:S02]  /*1910*/  IMAD.MOV.U32 R44, RZ, RZ, 0x0 ;  /* 0x00000000ff2c7424 */ /* 0x000fe400078e00ff */
[----:B------:R-:W-:-:S09]  /*1920*/  IMAD.MOV.U32 R45, RZ, RZ, 0x7ff80000 ;  /* 0x7ff80000ff2d7424 */ /* 0x000fd200078e00ff */
[----:B------:R-:W-:Y:S05]  /*1930*/  @!P0 BRA `(.L_x_21) ;  /* 0x0000000400288947 */ /* 0x000fea0003800000 */
[----:B------:R-:W0:Y:S01]  /*1940*/  LDCU UR5, c[0x0][0x3cc] ;  /* 0x00007980ff0577ac */ /* 0x000e220008000800 */
[----:B------:R-:W2:Y:S01]  /*1950*/  LDG.E.CONSTANT R49, desc[UR8][R52.64+0x4] ;  /* 0x0000040834317981 */ /* 0x000ea2000c1e9900 */
[----:B0-----:R-:W-:Y:S02]  /*1960*/  USHF.R.S32.HI UR4, URZ, 0x1f, UR5 ;  /* 0x0000001fff047899 */ /* 0x001fe40008011405 */
[----:B------:R-:W-:-:S04]  /*1970*/  IADD3 R17, P0, PT, R15, -UR5, RZ ;  /* 0x800000050f117c10 */ /* 0x000fc8000ff1e0ff */
[----:B------:R-:W-:Y:S02]  /*1980*/  IADD3.X R48, PT, PT, R0, ~UR4, RZ, P0, !PT ;  /* 0x8000000400307c10 */ /* 0x000fe400087fe4ff */
[----:B------:R-:W-:-:S04]  /*1990*/  LEA R18, P0, R17, R28, 0x2 ;  /* 0x0000001c11127211 */ /* 0x000fc800078010ff */
[----:B------:R-:W-:-:S05]  /*19a0*/  LEA.HI.X R19, R17, R29, R48, 0x2, P0 ;  /* 0x0000001d11137211 */ /* 0x000fca00000f1430 */
[----:B------:R-:W2:Y:S02]  /*19b0*/  LDG.E.CONSTANT R18, desc[UR8][R18.64+0x4] ;  /* 0x0000040812127981 */ /* 0x000ea4000c1e9900 */
[----:B--2---:R-:W-:-:S13]  /*19c0*/  ISETP.NE.AND P0, PT, R49, R18, PT ;  /* 0x000000123100720c */ /* 0x004fda0003f05270 */
[----:B------:R-:W-:Y:S05]  /*19d0*/  @P0 BRA `(.L_x_21) ;  /* 0x0000000400000947 */ /* 0x000fea0003800000 */
[----:B------:R-:W0:Y:S02]  /*19e0*/  LDCU UR5, c[0x0][0x3c8] ;  /* 0x00007900ff0577ac */ /* 0x000e240008000800 */
        /* <DEDUP_REMOVED lines=13> */
[----:B------:R-:W-:-:S06]  /*1ac0*/  MOV R48, 0x1 ;  /* 0x0000000100307802 */ /* 0x000fcc0000000f00 */
        /* <DEDUP_REMOVED lines=19> */
[----:B------:R-:W-:Y:S02]  /*1c00*/  IMAD.MOV.U32 R58, RZ, RZ, R48 ;  /* 0x000000ffff3a7224 */ /* 0x000fe400078e0030 */
[----:B------:R-:W-:-:S07]  /*1c10*/  IMAD.MOV.U32 R59, RZ, RZ, R17 ;  /* 0x000000ffff3b7224 */ /* 0x000fce00078e0011 */
.L_x_23:
[----:B------:R-:W-:Y:S05]  /*1c20*/  BSYNC.RECONVERGENT B2 ;  /* 0x0000000000027941 */ /* 0x000fea0003800200 */
.L_x_22:
[C---:B------:R-:W-:Y:S01]  /*1c30*/  LEA R48, P0, R47.reuse, R32, 0x3 ;  /* 0x000000202f307211 */ /* 0x040fe200078018ff */
[----:B------:R-:W0:Y:S03]  /*1c40*/  LDCU UR4, c[0x0][0x3c8] ;  /* 0x00007900ff0477ac */ /* 0x000e260008000800 */
[----:B------:R-:W-:-:S05]  /*1c50*/  LEA.HI.X R49, R47, R33, R46, 0x3, P0 ;  /* 0x000000212f317211 */ /* 0x000fca00000f1c2e */
[----:B------:R-:W2:Y:S01]  /*1c60*/  LDG.E.64.CONSTANT R54, desc[UR8][R48.64+0x8] ;  /* 0x0000080830367981 */ /* 0x000ea2000c1e9b00 */
[----:B------:R-:W-:Y:S01]  /*1c70*/  MOV R18, 0x1 ;  /* 0x0000000100127802 */ /* 0x000fe20000000f00 */
[----:B------:R-:W-:Y:S01]  /*1c80*/  BSSY.RECONVERGENT B2, `(.L_x_24) ;  /* 0x0000014000027945 */ /* 0x000fe20003800200 */
[----:B0-----:R-:W0:Y:S08]  /*1c90*/  I2F.F64 R50, UR4 ;  /* 0x0000000400327d12 */ /* 0x001e300008201c00 */
[----:B0-----:R-:W0:Y:S02]  /*1ca0*/  MUFU.RCP64H R19, R51 ;  /* 0x0000003300137308 */ /* 0x001e240000001800 */
        /* <DEDUP_REMOVED lines=14> */
[----:B------:R-:W-:-:S07]  /*1d90*/  MOV R18, 0x1db0 ;  /* 0x00001db000127802 */ /* 0x000fce0000000f00 */
[----:B------:R-:W-:Y:S05]  /*1da0*/  CALL.REL.NOINC `($__internal_0_$__cuda_sm20_div_rn_f64_full) ;  /* 0x0000001000047944 */ /* 0x000fea0003c00000 */
[----:B------:R-:W-:-:S07]  /*1db0*/  IMAD.MOV.U32 R49, RZ, RZ, R17 ;  /* 0x000000ffff317224 */ /* 0x000fce00078e0011 */
.L_x_25:
[----:B------:R-:W-:Y:S05]  /*1dc0*/  BSYNC.RECONVERGENT B2 ;  /* 0x0000000000027941 */ /* 0x000fea0003800200 */
.L_x_24:
[----:B------:R-:W-:-:S11]  /*1dd0*/  DADD R44, R48, -R58 ;  /* 0x00000000302c7229 */ /* 0x000fd6000000083a */
.L_x_21:
[----:B------:R-:W-:Y:S05]  /*1de0*/  BSYNC.RECONVERGENT B1 ;  /* 0x0000000000017941 */ /* 0x000fea0003800200 */
.L_x_20:
[----:B------:R-:W-:Y:S01]  /*1df0*/  ISETP.GE.AND P0, PT, R15, R12, PT ;  /* 0x0000000c0f00720c */ /* 0x000fe20003f06270 */
[----:B------:R-:W-:Y:S01]  /*1e00*/  BSSY.RECONVERGENT B1, `(.L_x_26) ;  /* 0x0000065000017945 */ /* 0x000fe20003800200 */
[----:B------:R-:W-:Y:S02]  /*1e10*/  IMAD.MOV.U32 R46, RZ, RZ, 0x0 ;  /* 0x00000000ff2e7424 */ /* 0x000fe400078e00ff */
[----:B------:R-:W-:-:S09]  /*1e20*/  IMAD.MOV.U32 R47, RZ, RZ, 0x7ff80000 ;  /* 0x7ff80000ff2f7424 */ /* 0x000fd200078e00ff */
[----:B------:R-:W-:Y:S05]  /*1e30*/  @!P0 BRA `(.L_x_27) ;  /* 0x0000000400848947 */ /* 0x000fea0003800000 */
[----:B------:R-:W0:Y:S01]  /*1e40*/  LDC R56, c[0x0][0x3d8] ;  /* 0x0000f600ff387b82 */ /* 0x000e220000000800 */
[----:B------:R-:W2:Y:S01]  /*1e50*/  LDG.E.CONSTANT R53, desc[UR8][R52.64+0x4] ;  /* 0x0000040834357981 */ /* 0x000ea2000c1e9900 */
[----:B0-----:R-:W-:Y:S02]  /*1e60*/  SHF.R.S32.HI R17, RZ, 0x1f, R56 ;  /* 0x0000001fff117819 */ /* 0x001fe40000011438 */
[----:B------:R-:W-:-:S05]  /*1e70*/  IADD3 R59, P0, PT, R15, -R56, RZ ;  /* 0x800000380f3b7210 */ /* 0x000fca0007f1e0ff */
[----:B------:R-:W-:Y:S01]  /*1e80*/  IMAD.X R48, R0, 0x1, ~R17, P0 ;  /* 0x0000000100307824 */ /* 0x000fe200000e0e11 */
[----:B------:R-:W-:-:S04]  /*1e90*/  LEA R18, P0, R59, R28, 0x2 ;  /* 0x0000001c3b127211 */ /* 0x000fc800078010ff */
[----:B------:R-:W-:-:S05]  /*1ea0*/  LEA.HI.X R19, R59, R29, R48, 0x2, P0 ;  /* 0x0000001d3b137211 */ /* 0x000fca00000f1430 */
[----:B------:R-:W2:Y:S02]  /*1eb0*/  LDG.E.CONSTANT R18, desc[UR8][R18.64+0x4] ;  /* 0x0000040812127981 */ /* 0x000ea4000c1e9900 */
[----:B--2---:R-:W-:-:S13]  /*1ec0*/  ISETP.NE.AND P0, PT, R53, R18, PT ;  /* 0x000000123500720c */ /* 0x004fda0003f05270 */
[----:B------:R-:W-:Y:S05]  /*1ed0*/  @P0 BRA `(.L_x_27) ;  /* 0x00000004005c0947 */ /* 0x000fea0003800000 */
[C---:B------:R-:W-:Y:S01]  /*1ee0*/  SHF.L.U32 R57, R59.reuse, 0x3, RZ ;  /* 0x000000033b397819 */ /* 0x040fe200000006ff */
[----:B------:R-:W2:Y:S01]  /*1ef0*/  LDG.E.64.CONSTANT R54, desc[UR8][R2.64+0x8] ;  /* 0x0000080802367981 */ /* 0x000ea2000c1e9b00 */
[----:B------:R-:W-:Y:S02]  /*1f00*/  SHF.L.U64.HI R59, R59, 0x3, R48 ;  /* 0x000000033b3b7819 */ /* 0x000fe40000010230 */
[----:B------:R-:W-:-:S05]  /*1f10*/  IADD3 R50, P0, PT, R32, R57, RZ ;  /* 0x0000003920327210 */ /* 0x000fca0007f1e0ff */
[----:B------:R-:W-:-:S06]  /*1f20*/  IMAD.X R51, R33, 0x1, R59, P0 ;  /* 0x0000000121337824 */ /* 0x000fcc00000e063b */
[----:B------:R-:W2:Y:S01]  /*1f30*/  LDG.E.64.CONSTANT R50, desc[UR8][R50.64+0x8] ;  /* 0x0000080832327981 */ /* 0x000ea2000c1e9b00 */
[----:B------:R-:W0:Y:S01]  /*1f40*/  I2F.F64 R52, R56 ;  /* 0x0000003800347312 */ /* 0x000e220000201c00 */
[----:B------:R-:W-:-:S07]  /*1f50*/  IMAD.MOV.U32 R18, RZ, RZ, 0x1 ;  /* 0x00000001ff127424 */ /* 0x000fce00078e00ff */
[----:B0-----:R-:W0:Y:S02]  /*1f60*/  MUFU.RCP64H R19, R53 ;  /* 0x0000003500137308 */ /* 0x001e240000001800 */
        /* <DEDUP_REMOVED lines=19> */
[----:B------:R-:W-:Y:S01]  /*20a0*/  MOV R2, R48 ;  /* 0x0000003000027202 */ /* 0x000fe20000000f00 */
[----:B------:R-:W-:-:S07]  /*20b0*/  IMAD.MOV.U32 R3, RZ, RZ, R17 ;  /* 0x000000ffff037224 */ /* 0x000fce00078e0011 */
.L_x_29:
[----:B------:R-:W-:Y:S05]  /*20c0*/  BSYNC.RECONVERGENT B2 ;  /* 0x0000000000027941 */ /* 0x000fea0003800200 */
.L_x_28:
[----:B------:R-:W-:Y:S02]  /*20d0*/  IADD3 R18, P0, PT, R30, R57, RZ ;  /* 0x000000391e127210 */ /* 0x000fe40007f1e0ff */
[----:B------:R-:W-:-:S03]  /*20e0*/  LEA R50, P1, R15, R30, 0x3 ;  /* 0x0000001e0f327211 */ /* 0x000fc600078218ff */
[----:B------:R-:W-:Y:S01]  /*20f0*/  IMAD.X R19, R31, 0x1, R59, P0 ;  /* 0x000000011f137824 */ /* 0x000fe200000e063b */
[----:B------:R-:W-:-:S05]  /*2100*/  LEA.HI.X R51, R15, R31, R0, 0x3, P1 ;  /* 0x0000001f0f337211 */ /* 0x000fca00008f1c00 */
        /* <DEDUP_REMOVED lines=23> */
[----:B------:R-:W-:-:S07]  /*2280*/  IMAD.MOV.U32 R49, RZ, RZ, R17 ;  /* 0x000000ffff317224 */ /* 0x000fce00078e0011 */
.L_x_31:
[----:B------:R-:W-:Y:S05]  /*2290*/  BSYNC.RECONVERGENT B2 ;  /* 0x0000000000027941 */ /* 0x000fea0003800200 */
.L_x_30:
[----:B------:R-:W-:-:S08]  /*22a0*/  DFMA R52, -R2, R2, R48 ;  /* 0x000000020234722b */ /* 0x000fd00000000130 */
        /* <DEDUP_REMOVED lines=14> */
[----:B------:R-:W-:Y:S01]  /*2390*/  VIADD R19, R51, 0xfff00000 ;  /* 0xfff0000033137836 */ /* 0x000fe20000000000 */
[----:B------:R-:W-:-:S05]  /*23a0*/  MOV R18, R50 ;  /* 0x0000003200127202 */ /* 0x000fca0000000f00 */
[----:B------:R-:W-:-:S08]  /*23b0*/  DFMA R48, R58, -R58, R52 ;  /* 0x8000003a3a30722b */ /* 0x000fd00000000034 */
[----:B------:R-:W-:Y:S01]  /*23c0*/  DFMA R46, R48, R18, R58 ;  /* 0x00000012302e722b */ /* 0x000fe2000000003a */
[----:B------:R-:W-:Y:S10]  /*23d0*/  @!P0 BRA `(.L_x_32) ;  /* 0x0000000000188947 */ /* 0x000ff40003800000 */
[----:B------:R-:W-:Y:S01]  /*23e0*/  IMAD.MOV.U32 R18, RZ, RZ, R52 ;  /* 0x000000ffff127224 */ /* 0x000fe200078e0034 */
[----:B------:R-:W-:Y:S01]  /*23f0*/  MOV R54, 0x2440 ;  /* 0x0000244000367802 */ /* 0x000fe20000000f00 */
[----:B------:R-:W-:Y:S02]  /*2400*/  IMAD.MOV.U32 R17, RZ, RZ, R53 ;  /* 0x000000ffff117224 */ /* 0x000fe400078e0035 */
[----:B------:R-:W-:Y:S02]  /*2410*/  IMAD.MOV.U32 R56, RZ, RZ, R2 ;  /* 0x000000ffff387224 */ /* 0x000fe400078e0002 */
[----:B------:R-:W-:-:S07]  /*2420*/  IMAD.MOV.U32 R55, RZ, RZ, R19 ;  /* 0x000000ffff377224 */ /* 0x000fce00078e0013 */
[----:B------:R-:W-:Y:S05]  /*2430*/  CALL.REL.NOINC `($__internal_1_$__cuda_sm20_dsqrt_rn_f64_mediumpath_v1) ;  /* 0x0000000c00ec7944 */ /* 0x000fea0003c00000 */
.L_x_32:
[----:B------:R-:W-:Y:S05]  /*2440*/  BSYNC.RECONVERGENT B0 ;  /* 0x0000000000007941 */ /* 0x000fea0003800200 */
.L_x_27:
[----:B------:R-:W-:Y:S05]  /*2450*/  BSYNC.RECONVERGENT B1 ;  /* 0x0000000000017941 */ /* 0x000fea0003800200 */
.L_x_26:
[----:B------:R-:W-:Y:S01]  /*2460*/  DSETP.NAN.AND P0, PT, R44, R44, PT ;  /* 0x0000002c2c00722a */ /* 0x000fe20003f08000 */
[----:B------:R-:W-:Y:S01]  /*2470*/  BSSY.RECONVERGENT B1, `(.L_x_33) ;  /* 0x0000021000017945 */ /* 0x000fe20003800200 */
[----:B------:R-:W-:-:S04]  /*2480*/  IMAD.MOV.U32 R17, RZ, RZ, 0x7fffffff ;  /* 0x7fffffffff117424 */ /* 0x000fc800078e00ff */
[----:B------:R-:W-:-:S06]  /*2490*/  DSETP.NAN.OR P0, PT, R46, R42, P0 ;  /* 0x0000002a2e00722a */ /* 0x000fcc0000708400 */
[----:B------:R-:W-:-:S14]  /*24a0*/  DSETP.LEU.OR P0, PT, R46, RZ, P0 ;  /* 0x000000ff2e00722a */ /* 0x000fdc000070b400 */
[----:B------:R-:W-:Y:S05]  /*24b0*/  @P0 BRA `(.L_x_34) ;  /* 0x0000000000700947 */ /* 0x000fea0003800000 */
[----:B------:R-:W0:Y:S01]  /*24c0*/  MUFU.RCP64H R3, R47 ;  /* 0x0000002f00037308 */ /* 0x000e220000001800 */
[----:B------:R-:W-:Y:S01]  /*24d0*/  MOV R2, 0x1 ;  /* 0x0000000100027802 */ /* 0x000fe20000000f00 */
[----:B------:R-:W-:Y:S01]  /*24e0*/  BSSY.RECONVERGENT B2, `(.L_x_35) ;  /* 0x0000014000027945 */ /* 0x000fe20003800200 */
[----:B------:R-:W-:-:S04]  /*24f0*/  FSETP.GEU.AND P1, PT, |R45|, 6.5827683646048100446e-37, PT ;  /* 0x036000002d00780b */ /* 0x000fc80003f2e200 */
[----:B0-----:R-:W-:-:S08]  /*2500*/  DFMA R18, R2, -R46, 1 ;  /* 0x3ff000000212742b */ /* 0x001fd0000000082e */
[----:B------:R-:W-:-:S08]  /*2510*/  DFMA R18, R18, R18, R18 ;  /* 0x000000121212722b */ /* 0x000fd00000000012 */
[----:B------:R-:W-:-:S08]  /*2520*/  DFMA R18, R2, R18, R2 ;  /* 0x000000120212722b */ /* 0x000fd00000000002 */
[----:B------:R-:W-:-:S08]  /*2530*/  DFMA R2, R18, -R46, 1 ;  /* 0x3ff000001202742b */ /* 0x000fd0000000082e */
[----:B------:R-:W-:-:S08]  /*2540*/  DFMA R2, R18, R2, R18 ;  /* 0x000000021202722b */ /* 0x000fd00000000012 */
[----:B------:R-:W-:-:S08]  /*2550*/  DMUL R48, R2, R44 ;  /* 0x0000002c02307228 */ /* 0x000fd00000000000 */
[----:B------:R-:W-:-:S08]  /*2560*/  DFMA R18, R48, -R46, R44 ;  /* 0x8000002e3012722b */ /* 0x000fd0000000002c */
[----:B------:R-:W-:-:S10]  /*2570*/  DFMA R48, R2, R18, R48 ;  /* 0x000000120230722b */ /* 0x000fd40000000030 */
[----:B------:R-:W-:-:S05]  /*2580*/  FFMA R0, RZ, R47, R49 ;  /* 0x0000002fff007223 */ /* 0x000fca0000000031 */
[----:B------:R-:W-:-:S13]  /*2590*/  FSETP.GT.AND P0, PT, |R0|, 1.469367938527859385e-39, PT ;  /* 0x001000000000780b */ /* 0x000fda0003f04200 */
[----:B------:R-:W-:Y:S05]  /*25a0*/  @P0 BRA P1, `(.L_x_36) ;  /* 0x00000000001c0947 */ /* 0x000fea0000800000 */
[----:B------:R-:W-:Y:S01]  /*25b0*/  IMAD.MOV.U32 R54, RZ, RZ, R44 ;  /* 0x000000ffff367224 */ /* 0x000fe200078e002c */
[----:B------:R-:W-:Y:S01]  /*25c0*/  MOV R18, 0x2610 ;  /* 0x0000261000127802 */ /* 0x000fe20000000f00 */
[----:B------:R-:W-:Y:S02]  /*25d0*/  IMAD.MOV.U32 R17, RZ, RZ, R45 ;  /* 0x000000ffff117224 */ /* 0x000fe400078e002d */
[----:B------:R-:W-:Y:S02]  /*25e0*/  IMAD.MOV.U32 R50, RZ, RZ, R46 ;  /* 0x000000ffff327224 */ /* 0x000fe400078e002e */
[----:B------:R-:W-:-:S07]  /*25f0*/  IMAD.MOV.U32 R51, RZ, RZ, R47 ;  /* 0x000000ffff337224 */ /* 0x000fce00078e002f */
[----:B------:R-:W-:Y:S05]  /*2600*/  CALL.REL.NOINC `($__internal_0_$__cuda_sm20_div_rn_f64_full) ;  /* 0x0000000400ec7944 */ /* 0x000fea0003c00000 */
[----:B------:R-:W-:-:S07]  /*2610*/  IMAD.MOV.U32 R49, RZ, RZ, R17 ;  /* 0x000000ffff317224 */ /* 0x000fce00078e0011 */
.L_x_36:
[----:B------:R-:W-:Y:S05]  /*2620*/  BSYNC.RECONVERGENT B2 ;  /* 0x0000000000027941 */ /* 0x000fea0003800200 */
.L_x_35:
[----:B------:R-:W0:Y:S02]  /*2630*/  LDCU UR4, c[0x0][0x3e0] ;  /* 0x00007c00ff0477ac */ /* 0x000e240008000800 */
[----:B0-----:R-:W0:Y:S02]  /*2640*/  F2F.F64.F32 R2, UR4 ;  /* 0x0000000400027d10 */ /* 0x001e240008201800 */
[----:B0-----:R-:W-:-:S08]  /*2650*/  DMUL R2, R2, R48 ;  /* 0x0000003002027228 */ /* 0x001fd00000000000 */
[----:B------:R-:W-:-:S06]  /*2660*/  DFMA R2, R36, R42, R2 ;  /* 0x0000002a2402722b */ /* 0x000fcc0000000002 */
[----:B------:R0:W1:Y:S05]  /*2670*/  F2F.F32.F64 R17, R2 ;  /* 0x0000000200117310 */ /* 0x00006a0000301000 */
.L_x_34:
[----:B------:R-:W-:Y:S05]  /*2680*/  BSYNC.RECONVERGENT B1 ;  /* 0x0000000000017941 */ /* 0x000fea0003800200 */
.L_x_33:
[----:B------:R-:W2:Y:S01]  /*2690*/  LDCU UR4, c[0x0][0x3e4] ;  /* 0x00007c80ff0477ac */ /* 0x000ea20008000800 */
[----:B-1----:R-:W-:Y:S01]  /*26a0*/  MOV R0, R17 ;  /* 0x0000001100007202 */ /* 0x002fe20000000f00 */
[----:B--2---:R-:W-:-:S09]  /*26b0*/  UISETP.NE.AND UP1, UPT, UR4, URZ, UPT ;  /* 0x000000ff0400728c */ /* 0x004fd2000bf25270 */
[----:B------:R-:W-:Y:S05]  /*26c0*/  BRA.U !UP1, `(.L_x_37) ;  /* 0x0000000109c47547 */ /* 0x000fea000b800000 */
[----:B------:R-:W-:Y:S01]  /*26d0*/  FSETP.NAN.AND P0, PT, |R17|, |R17|, PT ;  /* 0x400000111100720b */ /* 0x000fe20003f08200 */
[----:B------:R-:W-:Y:S01]  /*26e0*/  BSSY.RECONVERGENT B1, `(.L_x_37) ;  /* 0x000002f000017945 */ /* 0x000fe20003800200 */
[----:B------:R-:W-:-:S11]  /*26f0*/  IMAD.MOV.U32 R0, RZ, RZ, 0x7fffffff ;  /* 0x7fffffffff007424 */ /* 0x000fd600078e00ff */
[----:B------:R-:W-:Y:S05]  /*2700*/  @P0 BRA `(.L_x_38) ;  /* 0x0000000000b00947 */ /* 0x000fea0003800000 */
[----:B0-----:R-:W0:Y:S01]  /*2710*/  F2F.F64.F32 R2, R17 ;  /* 0x0000001100027310 */ /* 0x001e220000201800 */
[----:B------:R-:W-:Y:S01]  /*2720*/  DADD R18, -R34, 1 ;  /* 0x3ff0000022127429 */ /* 0x000fe20000000100 */
[----:B------:R-:W-:Y:S01]  /*2730*/  IMAD.MOV.U32 R46, RZ, RZ, 0x1 ;  /* 0x00000001ff2e7424 */ /* 0x000fe200078e00ff */
[----:B------:R-:W-:Y:S05]  /*2740*/  BSSY.RECONVERGENT B2, `(.L_x_39) ;  /* 0x0000021000027945 */ /* 0x000fea0003800200 */
[----:B------:R-:W1:Y:S01]  /*2750*/  MUFU.RCP64H R47, 6 ;  /* 0x40180000002f7908 */ /* 0x000e620000001800 */
[----:B0-----:R-:W-:Y:S01]  /*2760*/  DMUL R2, R2, R18 ;  /* 0x0000001202027228 */ /* 0x001fe20000000000 */
[----:B------:R-:W-:-:S02]  /*2770*/  IMAD.MOV.U32 R18, RZ, RZ, 0x0 ;  /* 0x00000000ff127424 */ /* 0x000fc400078e00ff */
[----:B------:R-:W-:-:S05]  /*2780*/  IMAD.MOV.U32 R19, RZ, RZ, 0x40180000 ;  /* 0x40180000ff137424 */ /* 0x000fca00078e00ff */
[----:B------:R-:W-:-:S08]  /*2790*/  DFMA R44, R20, R34, R2 ;  /* 0x00000022142c722b */ /* 0x000fd00000000002 */
[----:B------:R-:W-:Y:S02]  /*27a0*/  DFMA R42, -R44, R34, R20 ;  /* 0x000000222c2a722b */ /* 0x000fe40000000114 */
[----:B-1----:R-:W-:-:S06]  /*27b0*/  DFMA R20, R46, -R18, 1 ;  /* 0x3ff000002e14742b */ /* 0x002fcc0000000812 */
[----:B------:R-:W-:Y:S02]  /*27c0*/  DFMA R42, R22, R34, R42 ;  /* 0x00000022162a722b */ /* 0x000fe4000000002a */
[----:B------:R-:W-:-:S06]  /*27d0*/  DFMA R20, R20, R20, R20 ;  /* 0x000000141414722b */ /* 0x000fcc0000000014 */
[----:B------:R-:W-:Y:S02]  /*27e0*/  DFMA R2, -R42, R34, R22 ;  /* 0x000000222a02722b */ /* 0x000fe40000000116 */
[----:B------:R-:W-:Y:S02]  /*27f0*/  DFMA R46, R46, R20, R46 ;  /* 0x000000142e2e722b */ /* 0x000fe4000000002e */
[----:B------:R-:W-:-:S04]  /*2800*/  DFMA R22, R42, 2, R44 ;  /* 0x400000002a16782b */ /* 0x000fc8000000002c */
[----:B------:R-:W-:Y:S02]  /*2810*/  DFMA R2, R24, R34, R2 ;  /* 0x000000221802722b */ /* 0x000fe40000000002 */
[----:B------:R-:W-:-:S06]  /*2820*/  DFMA R18, R46, -R18, 1 ;  /* 0x3ff000002e12742b */ /* 0x000fcc0000000812 */
[C---:B------:R-:W-:Y:S02]  /*2830*/  DFMA R20, -R2.reuse, R34, R24 ;  /* 0x000000220214722b */ /* 0x040fe40000000118 */
[----:B------:R-:W-:Y:S02]  /*2840*/  DFMA R22, R2, 2, R22 ;  /* 0x400000000216782b */ /* 0x000fe40000000016 */
[----:B------:R-:W-:-:S04]  /*2850*/  DFMA R18, R46, R18, R46 ;  /* 0x000000122e12722b */ /* 0x000fc8000000002e */
[----:B------:R-:W-:-:S08]  /*2860*/  DFMA R26, R26, R34, R20 ;  /* 0x000000221a1a722b */ /* 0x000fd00000000014 */
[----:B------:R-:W-:-:S08]  /*2870*/  DADD R54, R26, R22 ;  /* 0x000000001a367229 */ /* 0x000fd00000000016 */
[----:B------:R-:W-:Y:S02]  /*2880*/  DMUL R48, R54, R18 ;  /* 0x0000001236307228 */ /* 0x000fe40000000000 */
[----:B------:R-:W-:-:S06]  /*2890*/  FSETP.GEU.AND P1, PT, |R55|, 6.5827683646048100446e-37, PT ;  /* 0x036000003700780b */ /* 0x000fcc0003f2e200 */
[----:B------:R-:W-:-:S08]  /*28a0*/  DFMA R20, R48, -6, R54 ;  /* 0xc01800003014782b */ /* 0x000fd00000000036 */
[----:B------:R-:W-:-:S10]  /*28b0*/  DFMA R48, R18, R20, R48 ;  /* 0x000000141230722b */ /* 0x000fd40000000030 */
[----:B------:R-:W-:-:S05]  /*28c0*/  FFMA R0, RZ, 2.375, R49 ;  /* 0x40180000ff007823 */ /* 0x000fca0000000031 */
[----:B------:R-:W-:-:S13]  /*28d0*/  FSETP.GT.AND P0, PT, |R0|, 1.469367938527859385e-39, PT ;  /* 0x001000000000780b */ /* 0x000fda0003f04200 */
[----:B------:R-:W-:Y:S05]  /*28e0*/  @P0 BRA P1, `(.L_x_40) ;  /* 0x0000000000180947 */ /* 0x000fea0000800000 */
[----:B------:R-:W-:Y:S01]  /*28f0*/  IMAD.MOV.U32 R17, RZ, RZ, R55 ;  /* 0x000000ffff117224 */ /* 0x000fe200078e0037 */
[----:B------:R-:W-:Y:S01]  /*2900*/  MOV R50, RZ ;  /* 0x000000ff00327202 */ /* 0x000fe20000000f00 */
[----:B------:R-:W-:Y:S01]  /*2910*/  IMAD.MOV.U32 R51, RZ, RZ, 0x40180000 ;  /* 0x40180000ff337424 */ /* 0x000fe200078e00ff */
[----:B------:R-:W-:-:S07]  /*2920*/  MOV R18, 0x2940 ;  /* 0x0000294000127802 */ /* 0x000fce0000000f00 */
[----:B------:R-:W-:Y:S05]  /*2930*/  CALL.REL.NOINC `($__internal_0_$__cuda_sm20_div_rn_f64_full) ;  /* 0x0000000400207944 */ /* 0x000fea0003c00000 */
[----:B------:R-:W-:-:S07]  /*2940*/  IMAD.MOV.U32 R49, RZ, RZ, R17 ;  /* 0x000000ffff317224 */ /* 0x000fce00078e0011 */
.L_x_40:
[----:B------:R-:W-:Y:S05]  /*2950*/  BSYNC.RECONVERGENT B2 ;  /* 0x0000000000027941 */ /* 0x000fea0003800200 */
.L_x_39:
[----:B------:R1:W2:Y:S01]  /*2960*/  F2F.F32.F64 R0, R48 ;  /* 0x0000003000007310 */ /* 0x0002a20000301000 */
[----:B------:R-:W-:Y:S01]  /*2970*/  IMAD.MOV.U32 R20, RZ, RZ, R44 ;  /* 0x000000ffff147224 */ /* 0x000fe200078e002c */
[----:B------:R-:W-:Y:S01]  /*2980*/  MOV R22, R42 ;  /* 0x0000002a00167202 */ /* 0x000fe20000000f00 */
[----:B------:R-:W-:Y:S02]  /*2990*/  IMAD.MOV.U32 R21, RZ, RZ, R45 ;  /* 0x000000ffff157224 */ /* 0x000fe400078e002d */
[----:B------:R-:W-:Y:S02]  /*29a0*/  IMAD.MOV.U32 R23, RZ, RZ, R43 ;  /* 0x000000ffff177224 */ /* 0x000fe400078e002b */
[----:B------:R-:W-:Y:S02]  /*29b0*/  IMAD.MOV.U32 R24, RZ, RZ, R2 ;  /* 0x000000ffff187224 */ /* 0x000fe400078e0002 */
[----:B------:R-:W-:-:S07]  /*29c0*/  IMAD.MOV.U32 R25, RZ, RZ, R3 ;  /* 0x000000ffff197224 */ /* 0x000fce00078e0003 */
.L_x_38:
[----:B------:R-:W-:Y:S05]  /*29d0*/  BSYNC.RECONVERGENT B1 ;  /* 0x0000000000017941 */ /* 0x000fea0003800200 */
.L_x_37:
[----:B------:R-:W3:Y:S01]  /*29e0*/  LDC.64 R18, c[0x0][0x400] ;  /* 0x00010000ff127b82 */ /* 0x000ee20000000a00 */
[----:B------:R-:W0:Y:S01]  /*29f0*/  LDCU UR4, c[0x0][0x3c0] ;  /* 0x00007800ff0477ac */ /* 0x000e220008000800 */
[C---:B------:R-:W-:Y:S01]  /*2a00*/  ISETP.GE.AND P0, PT, R15.reuse, R4, PT ;  /* 0x000000040f00720c */ /* 0x040fe20003f06270 */
[----:B------:R-:W-:Y:S01]  /*2a10*/  BSSY.RECONVERGENT B1, `(.L_x_41) ;  /* 0x0000033000017945 */ /* 0x000fe20003800200 */
[----:B0-----:R-:W-:-:S04]  /*2a20*/  IMAD R2, R15, UR4, R16 ;  /* 0x000000040f027c24 */ /* 0x001fc8000f8e0210 */
[----:B---3--:R-:W-:-:S05]  /*2a30*/  IMAD.WIDE R18, R2, 0x4, R18 ;  /* 0x0000000402127825 */ /* 0x008fca00078e0212 */
[----:B--2---:R0:W-:Y:S02]  /*2a40*/  STG.E desc[UR8][R18.64], R0 ;  /* 0x0000000012007986 */ /* 0x0041e4000c101908 */
[----:B------:R-:W-:Y:S05]  /*2a50*/  @!P0 BRA `(.L_x_42) ;  /* 0x0000000000b88947 */ /* 0x000fea0003800000 */
[----:B0-----:R-:W0:Y:S01]  /*2a60*/  LDC R18, c[0x0][0x3d0] ;  /* 0x0000f400ff127b82 */ /* 0x001e220000000800 */
[----:B------:R-:W-:Y:S02]  /*2a70*/  CS2R R54, SRZ ;  /* 0x0000000000367805 */ /* 0x000fe4000001ff00 */
[----:B0-----:R-:W-:-:S04]  /*2a80*/  IADD3 R18, PT, PT, R15, 0x1, -R18 ;  /* 0x000000010f127810 */ /* 0x001fc80007ffe812 */
[----:B------:R-:W-:-:S13]  /*2a90*/  ISETP.GT.AND P0, PT, R18, R15, PT ;  /* 0x0000000f1200720c */ /* 0x000fda0003f04270 */
[----:B------:R-:W-:Y:S05]  /*2aa0*/  @P0 BRA `(.L_x_43) ;  /* 0x0000000000380947 */ /* 0x000fea0003800000 */
[----:B------:R-:W-:Y:S01]  /*2ab0*/  IMAD.MOV.U32 R3, RZ, RZ, R18 ;  /* 0x000000ffff037224 */ /* 0x000fe200078e0012 */
[----:B------:R-:W-:-:S07]  /*2ac0*/  CS2R R54, SRZ ;  /* 0x0000000000367805 */ /* 0x000fce000001ff00 */
.L_x_44:
[----:B------:R-:W0:Y:S01]  /*2ad0*/  LDC.64 R18, c[0x0][0x400] ;  /* 0x00010000ff127b82 */ /* 0x000e220000000a00 */
[----:B------:R-:W2:Y:S02]  /*2ae0*/  LDCU UR4, c[0x0][0x3c0] ;  /* 0x00007800ff0477ac */ /* 0x000ea40008000800 */
[----:B--2---:R-:W-:-:S04]  /*2af0*/  IMAD R17, R3, UR4, R16 ;  /* 0x0000000403117c24 */ /* 0x004fc8000f8e0210 */
[----:B0-----:R-:W-:-:S06]  /*2b00*/  IMAD.WIDE R18, R17, 0x4, R18 ;  /* 0x0000000411127825 */ /* 0x001fcc00078e0212 */
[----:B------:R-:W2:Y:S02]  /*2b10*/  LDG.E R18, desc[UR8][R18.64] ;  /* 0x0000000812127981 */ /* 0x000ea4000c1e1900 */
[----:B--2---:R-:W-:-:S13]  /*2b20*/  FSETP.NAN.AND P0, PT, |R18|, |R18|, PT ;  /* 0x400000121200720b */ /* 0x004fda0003f08200 */
[----:B------:R-:W-:Y:S05]  /*2b30*/  @P0 BRA `(.L_x_42) ;  /* 0x0000000000800947 */ /* 0x000fea0003800000 */
[----:B------:R-:W-:Y:S01]  /*2b40*/  IADD3 R3, PT, PT, R3, 0x1, RZ ;  /* 0x0000000103037810 */ /* 0x000fe20007ffe0ff */
[----:B------:R-:W0:Y:S03]  /*2b50*/  F2F.F64.F32 R18, R18 ;  /* 0x0000001200127310 */ /* 0x000e260000201800 */
[----:B------:R-:W-:Y:S01]  /*2b60*/  ISETP.NE.AND P0, PT, R3, R14, PT ;  /* 0x0000000e0300720c */ /* 0x000fe20003f05270 */
[----:B0-----:R-:W-:-:S12]  /*2b70*/  DADD R54, R18, R54 ;  /* 0x0000000012367229 */ /* 0x001fd80000000036 */
[----:B------:R-:W-:Y:S05]  /*2b80*/  @P0 BRA `(.L_x_44) ;  /* 0xfffffffc00d00947 */ /* 0x000fea000383ffff */
.L_x_43:
[----:B------:R-:W0:Y:S01]  /*2b90*/  LDCU UR4, c[0x0][0x3d0] ;  /* 0x00007a00ff0477ac */ /* 0x000e220008000800 */
[----:B------:R-:W-:Y:S01]  /*2ba0*/  IMAD.MOV.U32 R18, RZ, RZ, 0x1 ;  /* 0x00000001ff127424 */ /* 0x000fe200078e00ff */
[----:B------:R-:W-:Y:S01]  /*2bb0*/  FSETP.GEU.AND P1, PT, |R55|, 6.5827683646048100446e-37, PT ;  /* 0x036000003700780b */ /* 0x000fe20003f2e200 */
[----:B------:R-:W-:Y:S01]  /*2bc0*/  BSSY.RECONVERGENT B2, `(.L_x_45) ;  /* 0x0000012000027945 */ /* 0x000fe20003800200 */
[----:B0-----:R-:W0:Y:S08]  /*2bd0*/  I2F.F64 R50, UR4 ;  /* 0x0000000400327d12 */ /* 0x001e300008201c00 */
[----:B0-----:R-:W0:Y:S02]  /*2be0*/  MUFU.RCP64H R19, R51 ;  /* 0x0000003300137308 */ /* 0x001e240000001800 */
[----:B0-----:R-:W-:-:S08]  /*2bf0*/  DFMA R42, -R50, R18, 1 ;  /* 0x3ff00000322a742b */ /* 0x001fd00000000112 */
[----:B------:R-:W-:-:S08]  /*2c00*/  DFMA R42, R42, R42, R42 ;  /* 0x0000002a2a2a722b */ /* 0x000fd0000000002a */
[----:B------:R-:W-:-:S08]  /*2c10*/  DFMA R42, R18, R42, R18 ;  /* 0x0000002a122a722b */ /* 0x000fd00000000012 */
[----:B------:R-:W-:-:S08]  /*2c20*/  DFMA R18, -R50, R42, 1 ;  /* 0x3ff000003212742b */ /* 0x000fd0000000012a */
[----:B------:R-:W-:-:S08]  /*2c30*/  DFMA R18, R42, R18, R42 ;  /* 0x000000122a12722b */ /* 0x000fd0000000002a */
[----:B-1----:R-:W-:-:S08]  /*2c40*/  DMUL R48, R18, R54 ;  /* 0x0000003612307228 */ /* 0x002fd00000000000 */
        /* <DEDUP_REMOVED lines=9> */
.L_x_46:
[----:B------:R-:W-:Y:S05]  /*2ce0*/  BSYNC.RECONVERGENT B2 ;  /* 0x0000000000027941 */ /* 0x000fea0003800200 */
.L_x_45:
[----:B------:R-:W0:Y:S01]  /*2cf0*/  LDC.64 R18, c[0x0][0x408] ;  /* 0x00010200ff127b82 */ /* 0x000e220000000a00 */
[----:B------:R-:W1:Y:S02]  /*2d00*/  F2F.F32.F64 R49, R48 ;  /* 0x0000003000317310 */ /* 0x000e640000301000 */
[----:B-1----:R-:W-:Y:S01]  /*2d10*/  FADD R17, -R49, R0 ;  /* 0x0000000031117221 */ /* 0x002fe20000000100 */
[----:B0-----:R-:W-:-:S05]  /*2d20*/  IMAD.WIDE R2, R2, 0x4, R18 ;  /* 0x0000000402027825 */ /* 0x001fca00078e0212 */
[----:B------:R2:W-:Y:S02]  /*2d30*/  STG.E desc[UR8][R2.64], R17 ;  /* 0x0000001102007986 */ /* 0x0005e4000c101908 */
.L_x_42:
[----:B------:R-:W-:Y:S05]  /*2d40*/  BSYNC.RECONVERGENT B1 ;  /* 0x0000000000017941 */ /* 0x000fea0003800200 */
.L_x_41:
[----:B------:R-:W3:Y:S01]  /*2d50*/  LDCU UR4, c[0x0][0x3c4] ;  /* 0x00007880ff0477ac */ /* 0x000ee20008000800 */
[C---:B0-----:R-:W-:Y:S01]  /*2d60*/  VIADD R0, R15.reuse, 0x1 ;  /* 0x000000010f007836 */ /* 0x041fe20000000000 */
[----:B------:R-:W-:-:S03]  /*2d70*/  IADD3 R14, PT, PT, R15, 0x2, RZ ;  /* 0x000000020f0e7810 */ /* 0x000fc60007ffe0ff */
[----:B------:R-:W-:Y:S01]  /*2d80*/  IMAD.MOV.U32 R15, RZ, RZ, R0 ;  /* 0x000000ffff0f7224 */ /* 0x000fe200078e0000 */
[----:B---3--:R-:W-:-:S13]  /*2d90*/  ISETP.NE.AND P0, PT, R0, UR4, PT ;  /* 0x0000000400007c0c */ /* 0x008fda000bf05270 */
[----:B------:R-:W-:Y:S05]  /*2da0*/  @P0 BRA `(.L_x_47) ;  /* 0xffffffdc00440947 */ /* 0x000fea000383ffff */
[----:B------:R-:W-:Y:S05]  /*2db0*/  EXIT ;  /* 0x000000000000794d */ /* 0x000fea0003800000 */
        .weak           $__internal_0_$__cuda_sm20_div_rn_f64_full
        .type           $__internal_0_$__cuda_sm20_div_rn_f64_full,@function
        .size           $__internal_0_$__cuda_sm20_div_rn_f64_full,($__internal_1_$__cuda_sm20_dsqrt_rn_f64_mediumpath_v1 - $__internal_0_$__cuda_sm20_div_rn_f64_full)
$__internal_0_$__cuda_sm20_div_rn_f64_full:
[C---:B------:R-:W-:Y:S01]  /*2dc0*/  FSETP.GEU.AND P0, PT, |R51|.reuse, 1.469367938527859385e-39, PT ;  /* 0x001000003300780b */ /* 0x040fe20003f0e200 */
[----:B------:R-:W-:Y:S01]  /*2dd0*/  IMAD.MOV.U32 R63, RZ, RZ, R17 ;  /* 0x000000ffff3f7224 */ /* 0x000fe200078e0011 */
[----:B------:R-:W-:Y:S01]  /*2de0*/  LOP3.LUT R48, R51, 0x800fffff, RZ, 0xc0, !PT ;  /* 0x800fffff33307812 */ /* 0x000fe200078ec0ff */
[----:B------:R-:W-:Y:S01]  /*2df0*/  IMAD.MOV.U32 R62, RZ, RZ, R54 ;  /* 0x000000ffff3e7224 */ /* 0x000fe200078e0036 */
[----:B------:R-:W-:Y:S01]  /*2e00*/  MOV R60, 0x1 ;  /* 0x00000001003c7802 */ /* 0x000fe20000000f00 */
[----:B------:R-:W-:Y:S01]  /*2e10*/  IMAD.MOV.U32 R19, RZ, RZ, 0x1ca00000 ;  /* 0x1ca00000ff137424 */ /* 0x000fe200078e00ff */
[----:B------:R-:W-:Y:S01]  /*2e20*/  LOP3.LUT R49, R48, 0x3ff00000, RZ, 0xfc, !PT ;  /* 0x3ff0000030317812 */ /* 0x000fe200078efcff */
[----:B------:R-:W-:Y:S01]  /*2e30*/  IMAD.MOV.U32 R48, RZ, RZ, R50 ;  /* 0x000000ffff307224 */ /* 0x000fe200078e0032 */
[C---:B------:R-:W-:Y:S01]  /*2e40*/  FSETP.GEU.AND P2, PT, |R63|.reuse, 1.469367938527859385e-39, PT ;  /* 0x001000003f00780b */ /* 0x040fe20003f4e200 */
[----:B------:R-:W-:Y:S01]  /*2e50*/  BSSY.RECONVERGENT B0, `(.L_x_48) ;  /* 0x0000055000007945 */ /* 0x000fe20003800200 */
[----:B------:R-:W-:-:S02]  /*2e60*/  LOP3.LUT R17, R63, 0x7ff00000, RZ, 0xc0, !PT ;  /* 0x7ff000003f117812 */ /* 0x000fc400078ec0ff */
[----:B------:R-:W-:Y:S01]  /*2e70*/  LOP3.LUT R54, R51, 0x7ff00000, RZ, 0xc0, !PT ;  /* 0x7ff0000033367812 */ /* 0x000fe200078ec0ff */
[----:B------:R-:W-:-:S03]  /*2e80*/  @!P0 DMUL R48, R50, 8.98846567431157953865e+307 ;  /* 0x7fe0000032308828 */ /* 0x000fc60000000000 */
[----:B------:R-:W-:-:S03]  /*2e90*/  ISETP.GE.U32.AND P1, PT, R17, R54, PT ;  /* 0x000000361100720c */ /* 0x000fc60003f26070 */
[----:B------:R-:W0:Y:S01]  /*2ea0*/  MUFU.RCP64H R61, R49 ;  /* 0x00000031003d7308 */ /* 0x000e220000001800 */
[----:B------:R-:W-:Y:S01]  /*2eb0*/  SEL R55, R19, 0x63400000, !P1 ;  /* 0x6340000013377807 */ /* 0x000fe20004800000 */
[----:B------:R-:W-:Y:S01]  /*2ec0*/  @!P2 IMAD.MOV.U32 R66, RZ, RZ, RZ ;  /* 0x000000ffff42a224 */ /* 0x000fe200078e00ff */
[----:B------:R-:W-:Y:S02]  /*2ed0*/  @!P2 LOP3.LUT R56, R51, 0x7ff00000, RZ, 0xc0, !PT ;  /* 0x7ff000003338a812 */ /* 0x000fe400078ec0ff */
[----:B------:R-:W-:Y:S02]  /*2ee0*/  @!P0 LOP3.LUT R54, R49, 0x7ff00000, RZ, 0xc0, !PT ;  /* 0x7ff0000031368812 */ /* 0x000fe400078ec0ff */
[----:B------:R-:W-:-:S04]  /*2ef0*/  @!P2 ISETP.GE.U32.AND P3, PT, R17, R56, PT ;  /* 0x000000381100a20c */ /* 0x000fc80003f66070 */
[----:B------:R-:W-:-:S04]  /*2f00*/  @!P2 SEL R56, R19, 0x63400000, !P3 ;  /* 0x634000001338a807 */ /* 0x000fc80005800000 */
[----:B------:R-:W-:Y:S01]  /*2f10*/  @!P2 LOP3.LUT R56, R56, 0x80000000, R63, 0xf8, !PT ;  /* 0x800000003838a812 */ /* 0x000fe200078ef83f */
[----:B0-----:R-:W-:-:S03]  /*2f20*/  DFMA R64, R60, -R48, 1 ;  /* 0x3ff000003c40742b */ /* 0x001fc60000000830 */
[----:B------:R-:W-:-:S05]  /*2f30*/  @!P2 LOP3.LUT R67, R56, 0x100000, RZ, 0xfc, !PT ;  /* 0x001000003843a812 */ /* 0x000fca00078efcff */
[----:B------:R-:W-:-:S08]  /*2f40*/  DFMA R64, R64, R64, R64 ;  /* 0x000000404040722b */ /* 0x000fd00000000040 */
[----:B------:R-:W-:Y:S01]  /*2f50*/  DFMA R60, R60, R64, R60 ;  /* 0x000000403c3c722b */ /* 0x000fe2000000003c */
[----:B------:R-:W-:Y:S01]  /*2f60*/  LOP3.LUT R65, R55, 0x800fffff, R63, 0xf8, !PT ;  /* 0x800fffff37417812 */ /* 0x000fe200078ef83f */
[----:B------:R-:W-:Y:S02]  /*2f70*/  IMAD.MOV.U32 R64, RZ, RZ, R62 ;  /* 0x000000ffff407224 */ /* 0x000fe400078e003e */
[----:B------:R-:W-:-:S04]  /*2f80*/  IMAD.MOV.U32 R55, RZ, RZ, R17 ;  /* 0x000000ffff377224 */ /* 0x000fc800078e0011 */
[----:B------:R-:W-:Y:S02]  /*2f90*/  DFMA R68, R60, -R48, 1 ;  /* 0x3ff000003c44742b */ /* 0x000fe40000000830 */
[----:B------:R-:W-:-:S06]  /*2fa0*/  @!P2 DFMA R64, R64, 2, -R66 ;  /* 0x400000004040a82b */ /* 0x000fcc0000000842 */
[----:B------:R-:W-:-:S04]  /*2fb0*/  DFMA R68, R60, R68, R60 ;  /* 0x000000443c44722b */ /* 0x000fc8000000003c */
[----:B------:R-:W-:-:S04]  /*2fc0*/  @!P2 LOP3.LUT R55, R65, 0x7ff00000, RZ, 0xc0, !PT ;  /* 0x7ff000004137a812 */ /* 0x000fc800078ec0ff */
[----:B------:R-:W-:Y:S01]  /*2fd0*/  IADD3 R56, PT, PT, R55, -0x1, RZ ;  /* 0xffffffff37387810 */ /* 0x000fe20007ffe0ff */
[----:B------:R-:W-:-:S03]  /*2fe0*/  DMUL R66, R68, R64 ;  /* 0x0000004044427228 */ /* 0x000fc60000000000 */
[----:B------:R-:W-:Y:S01]  /*2ff0*/  ISETP.GT.U32.AND P0, PT, R56, 0x7feffffe, PT ;  /* 0x7feffffe3800780c */ /* 0x000fe20003f04070 */
[----:B------:R-:W-:-:S04]  /*3000*/  VIADD R56, R54, 0xffffffff ;  /* 0xffffffff36387836 */ /* 0x000fc80000000000 */
[----:B------:R-:W-:Y:S01]  /*3010*/  DFMA R60, R66, -R48, R64 ;  /* 0x80000030423c722b */ /* 0x000fe20000000040 */
[----:B------:R-:W-:-:S07]  /*3020*/  ISETP.GT.U32.OR P0, PT, R56, 0x7feffffe, P0 ;  /* 0x7feffffe3800780c */ /* 0x000fce0000704470 */
[----:B------:R-:W-:-:S06]  /*3030*/  DFMA R60, R68, R60, R66 ;  /* 0x0000003c443c722b */ /* 0x000fcc0000000042 */
[----:B------:R-:W-:Y:S05]  /*3040*/  @P0 BRA `(.L_x_49) ;  /* 0x0000000000740947 */ /* 0x000fea0003800000 */
[----:B------:R-:W-:Y:S01]  /*3050*/  LOP3.LUT R54, R51, 0x7ff00000, RZ, 0xc0, !PT ;  /* 0x7ff0000033367812 */ /* 0x000fe200078ec0ff */
[----:B------:R-:W-:-:S03]  /*3060*/  IMAD.MOV.U32 R62, RZ, RZ, RZ ;  /* 0x000000ffff3e7224 */ /* 0x000fc600078e00ff */
[CC--:B------:R-:W-:Y:S02]  /*3070*/  VIADDMNMX R55, R17.reuse, -R54.reuse, 0xb9600000, !PT ;  /* 0xb960000011377446 */ /* 0x0c0fe40007800936 */
[----:B------:R-:W-:Y:S02]  /*3080*/  ISETP.GE.U32.AND P0, PT, R17, R54, PT ;  /* 0x000000361100720c */ /* 0x000fe40003f06070 */
[----:B------:R-:W-:Y:S02]  /*3090*/  VIMNMX R55, PT, PT, R55, 0x46a00000, PT ;  /* 0x46a0000037377848 */ /* 0x000fe40003fe0100 */
[----:B------:R-:W-:-:S05]  /*30a0*/  SEL R54, R19, 0x63400000, !P0 ;  /* 0x6340000013367807 */ /* 0x000fca0004000000 */
[----:B------:R-:W-:-:S04]  /*30b0*/  IMAD.IADD R54, R55, 0x1, -R54 ;  /* 0x0000000137367824 */ /* 0x000fc800078e0a36 */
[----:B------:R-:W-:-:S06]  /*30c0*/  VIADD R63, R54, 0x7fe00000 ;  /* 0x7fe00000363f7836 */ /* 0x000fcc0000000000 */
[----:B------:R-:W-:-:S10]  /*30d0*/  DMUL R66, R60, R62 ;  /* 0x0000003e3c427228 */ /* 0x000fd40000000000 */
[----:B------:R-:W-:-:S13]  /*30e0*/  FSETP.GTU.AND P0, PT, |R67|, 1.469367938527859385e-39, PT ;  /* 0x001000004300780b */ /* 0x000fda0003f0c200 */
[----:B------:R-:W-:Y:S05]  /*30f0*/  @P0 BRA `(.L_x_50) ;  /* 0x0000000000a80947 */ /* 0x000fea0003800000 */
[----:B------:R-:W-:-:S06]  /*3100*/  DFMA R48, R60, -R48, R64 ;  /* 0x800000303c30722b */ /* 0x000fcc0000000040 */
[----:B------:R-:W-:-:S04]  /*3110*/  MOV R48, RZ ;  /* 0x000000ff00307202 */ /* 0x000fc80000000f00 */
[C---:B------:R-:W-:Y:S02]  /*3120*/  FSETP.NEU.AND P0, PT, R49.reuse, RZ, PT ;  /* 0x000000ff3100720b */ /* 0x040fe40003f0d000 */
[----:B------:R-:W-:-:S04]  /*3130*/  LOP3.LUT R50, R49, 0x80000000, R51, 0x48, !PT ;  /* 0x8000000031327812 */ /* 0x000fc800078e4833 */
[----:B------:R-:W-:-:S07]  /*3140*/  LOP3.LUT R49, R50, R63, RZ, 0xfc, !PT ;  /* 0x0000003f32317212 */ /* 0x000fce00078efcff */
[----:B------:R-:W-:Y:S05]  /*3150*/  @!P0 BRA `(.L_x_50) ;  /* 0x0000000000908947 */ /* 0x000fea0003800000 */
[----:B------:R-:W-:Y:S01]  /*3160*/  IMAD.MOV R63, RZ, RZ, -R54 ;  /* 0x000000ffff3f7224 */ /* 0x000fe200078e0a36 */
[----:B------:R-:W-:Y:S01]  /*3170*/  DMUL.RP R48, R60, R48 ;  /* 0x000000303c307228 */ /* 0x000fe20000008000 */
[----:B------:R-:W-:Y:S01]  /*3180*/  IMAD.MOV.U32 R62, RZ, RZ, RZ ;  /* 0x000000ffff3e7224 */ /* 0x000fe200078e00ff */
[----:B------:R-:W-:-:S05]  /*3190*/  IADD3 R54, PT, PT, -R54, -0x43300000, RZ ;  /* 0xbcd0000036367810 */ /* 0x000fca0007ffe1ff */
[----:B------:R-:W-:-:S03]  /*31a0*/  DFMA R62, R66, -R62, R60 ;  /* 0x8000003e423e722b */ /* 0x000fc6000000003c */
[----:B------:R-:W-:-:S07]  /*31b0*/  LOP3.LUT R50, R49, R50, RZ, 0x3c, !PT ;  /* 0x0000003231327212 */ /* 0x000fce00078e3cff */
[----:B------:R-:W-:-:S04]  /*31c0*/  FSETP.NEU.AND P0, PT, |R63|, R54, PT ;  /* 0x000000363f00720b */ /* 0x000fc80003f0d200 */
[----:B------:R-:W-:Y:S02]  /*31d0*/  FSEL R48, R48, R66, !P0 ;  /* 0x0000004230307208 */ /* 0x000fe40004000000 */
[----:B------:R-:W-:-:S03]  /*31e0*/  FSEL R49, R50, R67, !P0 ;  /* 0x0000004332317208 */ /* 0x000fc60004000000 */
[----:B------:R-:W-:Y:S02]  /*31f0*/  IMAD.MOV.U32 R66, RZ, RZ, R48 ;  /* 0x000000ffff427224 */ /* 0x000fe400078e0030 */
[----:B------:R-:W-:Y:S01]  /*3200*/  IMAD.MOV.U32 R67, RZ, RZ, R49 ;  /* 0x000000ffff437224 */ /* 0x000fe200078e0031 */
[----:B------:R-:W-:Y:S06]  /*3210*/  BRA `(.L_x_50) ;  /* 0x0000000000607947 */ /* 0x000fec0003800000 */
.L_x_49:
[----:B------:R-:W-:-:S14]  /*3220*/  DSETP.NAN.AND P0, PT, R62, R62, PT ;  /* 0x0000003e3e00722a */ /* 0x000fdc0003f08000 */
[----:B------:R-:W-:Y:S05]  /*3230*/  @P0 BRA `(.L_x_51) ;  /* 0x00000000004c0947 */ /* 0x000fea0003800000 */
[----:B------:R-:W-:-:S14]  /*3240*/  DSETP.NAN.AND P0, PT, R50, R50, PT ;  /* 0x000000323200722a */ /* 0x000fdc0003f08000 */
[----:B------:R-:W-:Y:S05]  /*3250*/  @P0 BRA `(.L_x_52) ;  /* 0x0000000000340947 */ /* 0x000fea0003800000 */
[----:B------:R-:W-:Y:S01]  /*3260*/  ISETP.NE.AND P0, PT, R55, R54, PT ;  /* 0x000000363700720c */ /* 0x000fe20003f05270 */
[----:B------:R-:W-:Y:S01]  /*3270*/  IMAD.MOV.U32 R67, RZ, RZ, -0x80000 ;  /* 0xfff80000ff437424 */ /* 0x000fe200078e00ff */
[----:B------:R-:W-:-:S11]  /*3280*/  MOV R66, 0x0 ;  /* 0x0000000000427802 */ /* 0x000fd60000000f00 */
[----:B------:R-:W-:Y:S05]  /*3290*/  @!P0 BRA `(.L_x_50) ;  /* 0x0000000000408947 */ /* 0x000fea0003800000 */
[----:B------:R-:W-:Y:S02]  /*32a0*/  ISETP.NE.AND P0, PT, R55, 0x7ff00000, PT ;  /* 0x7ff000003700780c */ /* 0x000fe40003f05270 */
[----:B------:R-:W-:Y:S02]  /*32b0*/  LOP3.LUT R51, R63, 0x80000000, R51, 0x48, !PT ;  /* 0x800000003f337812 */ /* 0x000fe400078e4833 */
[----:B------:R-:W-:-:S13]  /*32c0*/  ISETP.EQ.OR P0, PT, R54, RZ, !P0 ;  /* 0x000000ff3600720c */ /* 0x000fda0004702670 */
[----:B------:R-:W-:Y:S01]  /*32d0*/  @P0 LOP3.LUT R17, R51, 0x7ff00000, RZ, 0xfc, !PT ;  /* 0x7ff0000033110812 */ /* 0x000fe200078efcff */
[----:B------:R-:W-:Y:S02]  /*32e0*/  @!P0 IMAD.MOV.U32 R66, RZ, RZ, RZ ;  /* 0x000000ffff428224 */ /* 0x000fe400078e00ff */
[----:B------:R-:W-:Y:S01]  /*32f0*/  @!P0 IMAD.MOV.U32 R67, RZ, RZ, R51 ;  /* 0x000000ffff438224 */ /* 0x000fe200078e0033 */
[----:B------:R-:W-:Y:S01]  /*3300*/  @P0 MOV R67, R17 ;  /* 0x0000001100430202 */ /* 0x000fe20000000f00 */
[----:B------:R-:W-:Y:S01]  /*3310*/  @P0 IMAD.MOV.U32 R66, RZ, RZ, RZ ;  /* 0x000000ffff420224 */ /* 0x000fe200078e00ff */
[----:B------:R-:W-:Y:S06]  /*3320*/  BRA `(.L_x_50) ;  /* 0x00000000001c7947 */ /* 0x000fec0003800000 */
.L_x_52:
[----:B------:R-:W-:Y:S01]  /*3330*/  LOP3.LUT R17, R51, 0x80000, RZ, 0xfc, !PT ;  /* 0x0008000033117812 */ /* 0x000fe200078efcff */
[----:B------:R-:W-:-:S04]  /*3340*/  IMAD.MOV.U32 R66, RZ, RZ, R50 ;  /* 0x000000ffff427224 */ /* 0x000fc800078e0032 */
[----:B------:R-:W-:Y:S01]  /*3350*/  IMAD.MOV.U32 R67, RZ, RZ, R17 ;  /* 0x000000ffff437224 */ /* 0x000fe200078e0011 */
[----:B------:R-:W-:Y:S06]  /*3360*/  BRA `(.L_x_50) ;  /* 0x00000000000c7947 */ /* 0x000fec0003800000 */
.L_x_51:
[----:B------:R-:W-:Y:S01]  /*3370*/  LOP3.LUT R17, R63, 0x80000, RZ, 0xfc, !PT ;  /* 0x000800003f117812 */ /* 0x000fe200078efcff */
[----:B------:R-:W-:-:S04]  /*3380*/  IMAD.MOV.U32 R66, RZ, RZ, R62 ;  /* 0x000000ffff427224 */ /* 0x000fc800078e003e */
[----:B------:R-:W-:-:S07]  /*3390*/  IMAD.MOV.U32 R67, RZ, RZ, R17 ;  /* 0x000000ffff437224 */ /* 0x000fce00078e0011 */
.L_x_50:
[----:B------:R-:W-:Y:S05]  /*33a0*/  BSYNC.RECONVERGENT B0 ;  /* 0x0000000000007941 */ /* 0x000fea0003800200 */
.L_x_48:
[----:B------:R-:W-:Y:S01]  /*33b0*/  IMAD.MOV.U32 R19, RZ, RZ, 0x0 ;  /* 0x00000000ff137424 */ /* 0x000fe200078e00ff */
[----:B------:R-:W-:Y:S01]  /*33c0*/  MOV R48, R66 ;  /* 0x0000004200307202 */ /* 0x000fe20000000f00 */
[----:B------:R-:W-:Y:S02]  /*33d0*/  IMAD.MOV.U32 R17, RZ, RZ, R67 ;  /* 0x000000ffff117224 */ /* 0x000fe400078e0043 */
[----:B------:R-:W-:Y:S05]  /*33e0*/  RET.REL.NODEC R18 `(macz_many_series_one_param_time_major_f32) ;  /* 0xffffffcc12047950 */ /* 0x000fea0003c3ffff */
        .weak           $__internal_1_$__cuda_sm20_dsqrt_rn_f64_mediumpath_v1
        .type           $__internal_1_$__cuda_sm20_dsqrt_rn_f64_mediumpath_v1,@function
        .size           $__internal_1_$__cuda_sm20_dsqrt_rn_f64_mediumpath_v1,(.L_x_174 - $__internal_1_$__cuda_sm20_dsqrt_rn_f64_mediumpath_v1)
$__internal_1_$__cuda_sm20_dsqrt_rn_f64_mediumpath_v1:
[----:B------:R-:W-:Y:S01]  /*33f0*/  ISETP.GE.U32.AND P0, PT, R56, -0x3400000, PT ;  /* 0xfcc000003800780c */ /* 0x000fe20003f06070 */
[----:B------:R-:W-:Y:S01]  /*3400*/  BSSY.RECONVERGENT B2, `(.L_x_53) ;  /* 0x000002a000027945 */ /* 0x000fe20003800200 */
[----:B------:R-:W-:Y:S01]  /*3410*/  IMAD.MOV.U32 R46, RZ, RZ, R48 ;  /* 0x000000ffff2e7224 */ /* 0x000fe200078e0030 */
[----:B------:R-:W-:Y:S01]  /*3420*/  MOV R47, R49 ;  /* 0x00000031002f7202 */ /* 0x000fe20000000f00 */
[----:B------:R-:W-:Y:S02]  /*3430*/  IMAD.MOV.U32 R48, RZ, RZ, R50 ;  /* 0x000000ffff307224 */ /* 0x000fe400078e0032 */
[----:B------:R-:W-:Y:S02]  /*3440*/  IMAD.MOV.U32 R19, RZ, RZ, R17 ;  /* 0x000000ffff137224 */ /* 0x000fe400078e0011 */
[----:B------:R-:W-:Y:S02]  /*3450*/  IMAD.MOV.U32 R49, RZ, RZ, R55 ;  /* 0x000000ffff317224 */ /* 0x000fe400078e0037 */
[----:B------:R-:W-:-:S02]  /*3460*/  IMAD.MOV.U32 R50, RZ, RZ, R58 ;  /* 0x000000ffff327224 */ /* 0x000fc400078e003a */
[----:B------:R-:W-:Y:S01]  /*3470*/  IMAD.MOV.U32 R51, RZ, RZ, R59 ;  /* 0x000000ffff337224 */ /* 0x000fe200078e003b */
[----:B------:R-:W-:Y:S06]  /*3480*/  @!P0 BRA `(.L_x_54) ;  /* 0x0000000000208947 */ /* 0x000fec0003800000 */
[----:B------:R-:W-:-:S10]  /*3490*/  DFMA.RM R46, R46, R48, R50 ;  /* 0x000000302e2e722b */ /* 0x000fd40000004032 */
[----:B------:R-:W-:-:S04]  /*34a0*/  IADD3 R48, P0, PT, R46, 0x1, RZ ;  /* 0x000000012e307810 */ /* 0x000fc80007f1e0ff */
[----:B------:R-:W-:-:S06]  /*34b0*/  IADD3.X R49, PT, PT, RZ, R47, RZ, P0, !PT ;  /* 0x0000002fff317210 */ /* 0x000fcc00007fe4ff */
[----:B------:R-:W-:-:S08]  /*34c0*/  DFMA.RP R18, -R46, R48, R18 ;  /* 0x000000302e12722b */ /* 0x000fd00000008112 */
[----:B------:R-:W-:-:S06]  /*34d0*/  DSETP.GT.AND P0, PT, R18, RZ, PT ;  /* 0x000000ff1200722a */ /* 0x000fcc0003f04000 */
[----:B------:R-:W-:Y:S02]  /*34e0*/  FSEL R46, R48, R46, P0 ;  /* 0x0000002e302e7208 */ /* 0x000fe40000000000 */
[----:B------:R-:W-:Y:S01]  /*34f0*/  FSEL R47, R49, R47, P0 ;  /* 0x0000002f312f7208 */ /* 0x000fe20000000000 */
[----:B------:R-:W-:Y:S06]  /*3500*/  BRA `(.L_x_55) ;  /* 0x0000000000647947 */ /* 0x000fec0003800000 */
.L_x_54:
[----:B------:R-:W-:-:S14]  /*3510*/  DSETP.NE.AND P0, PT, R18, RZ, PT ;  /* 0x000000ff1200722a */ /* 0x000fdc0003f05000 */
[----:B------:R-:W-:Y:S05]  /*3520*/  @!P0 BRA `(.L_x_56) ;  /* 0x0000000000588947 */ /* 0x000fea0003800000 */
[----:B------:R-:W-:-:S13]  /*3530*/  ISETP.GE.AND P0, PT, R19, RZ, PT ;  /* 0x000000ff1300720c */ /* 0x000fda0003f06270 */
[----:B------:R-:W-:Y:S02]  /*3540*/  @!P0 IMAD.MOV.U32 R46, RZ, RZ, 0x0 ;  /* 0x00000000ff2e8424 */ /* 0x000fe400078e00ff */
[----:B------:R-:W-:Y:S01]  /*3550*/  @!P0 IMAD.MOV.U32 R47, RZ, RZ, -0x80000 ;  /* 0xfff80000ff2f8424 */ /* 0x000fe200078e00ff */
[----:B------:R-:W-:Y:S06]  /*3560*/  @!P0 BRA `(.L_x_55) ;  /* 0x00000000004c8947 */ /* 0x000fec0003800000 */
[----:B------:R-:W-:-:S13]  /*3570*/  ISETP.GT.AND P0, PT, R19, 0x7fefffff, PT ;  /* 0x7fefffff1300780c */ /* 0x000fda0003f04270 */
[----:B------:R-:W-:Y:S05]  /*3580*/  @P0 BRA `(.L_x_56) ;  /* 0x0000000000400947 */ /* 0x000fea0003800000 */
[----:B------:R-:W-:Y:S01]  /*3590*/  DMUL R18, R18, 8.11296384146066816958e+31 ;  /* 0x4690000012127828 */ /* 0x000fe20000000000 */
[----:B------:R-:W-:Y:S01]  /*35a0*/  IMAD.MOV.U32 R48, RZ, RZ, RZ ;  /* 0x000000ffff307224 */ /* 0x000fe200078e00ff */
[----:B------:R-:W-:Y:S01]  /*35b0*/  MOV R51, 0x3fd80000 ;  /* 0x3fd8000000337802 */ /* 0x000fe20000000f00 */
[----:B------:R-:W-:-:S03]  /*35c0*/  IMAD.MOV.U32 R50, RZ, RZ, 0x0 ;  /* 0x00000000ff327424 */ /* 0x000fc600078e00ff */
[----:B------:R-:W0:Y:S02]  /*35d0*/  MUFU.RSQ64H R49, R19 ;  /* 0x0000001300317308 */ /* 0x000e240000001c00 */
[----:B0-----:R-:W-:-:S08]  /*35e0*/  DMUL R46, R48, R48 ;  /* 0x00000030302e7228 */ /* 0x001fd00000000000 */
[----:B------:R-:W-:-:S08]  /*35f0*/  DFMA R46, R18, -R46, 1 ;  /* 0x3ff00000122e742b */ /* 0x000fd0000000082e */
[----:B------:R-:W-:Y:S02]  /*3600*/  DFMA R50, R46, R50, 0.5 ;  /* 0x3fe000002e32742b */ /* 0x000fe40000000032 */
[----:B------:R-:W-:-:S08]  /*3610*/  DMUL R46, R48, R46 ;  /* 0x0000002e302e7228 */ /* 0x000fd00000000000 */
[----:B------:R-:W-:-:S08]  /*3620*/  DFMA R50, R50, R46, R48 ;  /* 0x0000002e3232722b */ /* 0x000fd00000000030 */
[----:B------:R-:W-:Y:S02]  /*3630*/  DMUL R46, R18, R50 ;  /* 0x00000032122e7228 */ /* 0x000fe40000000000 */
[----:B------:R-:W-:-:S06]  /*3640*/  VIADD R51, R51, 0xfff00000 ;  /* 0xfff0000033337836 */ /* 0x000fcc0000000000 */
[----:B------:R-:W-:-:S08]  /*3650*/  DFMA R48, R46, -R46, R18 ;  /* 0x8000002e2e30722b */ /* 0x000fd00000000012 */
[----:B------:R-:W-:-:S10]  /*3660*/  DFMA R46, R50, R48, R46 ;  /* 0x00000030322e722b */ /* 0x000fd4000000002e */
[----:B------:R-:W-:Y:S01]  /*3670*/  VIADD R47, R47, 0xfcb00000 ;  /* 0xfcb000002f2f7836 */ /* 0x000fe20000000000 */
[----:B------:R-:W-:Y:S06]  /*3680*/  BRA `(.L_x_55) ;  /* 0x0000000000047947 */ /* 0x000fec0003800000 */
.L_x_56:
[----:B------:R-:W-:-:S11]  /*3690*/  DADD R46, R18, R18 ;  /* 0x00000000122e7229 */ /* 0x000fd60000000012 */
.L_x_55:
[----:B------:R-:W-:Y:S05]  /*36a0*/  BSYNC.RECONVERGENT B2 ;  /* 0x0000000000027941 */ /* 0x000fea0003800200 */
.L_x_53:
[----:B------:R-:W-:-:S04]  /*36b0*/  IMAD.MOV.U32 R55, RZ, RZ, 0x0 ;  /* 0x00000000ff377424 */ /* 0x000fc800078e00ff */
[----:B------:R-:W-:Y:S05]  /*36c0*/  RET.REL.NODEC R54 `(macz_many_series_one_param_time_major_f32) ;  /* 0xffffffc8364c7950 */ /* 0x000fea0003c3ffff */
.L_x_57:
[----:B------:R-:W-:-:S00]  /*36d0*/  BRA `(.L_x_57) ;  /* 0xfffffffc00fc7947 */ /* 0x000fc0000383ffff */
[----:B------:R-:W-:-:S00]  /*36e0*/  NOP ;  /* 0x0000000000007918 */ /* 0x000fc00000000000 */
        /* <DEDUP_REMOVED lines=9> */
.L_x_174:


//--------------------- .text.macz_batch_f32      --------------------------
	.section	.text.macz_batch_f32,"ax",@progbits
	.align	128
        .global         macz_batch_f32
        .type           macz_batch_f32,@function
        .size           macz_batch_f32,(.L_x_176 - macz_batch_f32)
        .other          macz_batch_f32,@"STO_CUDA_ENTRY STV_DEFAULT"
macz_batch_f32:
.text.macz_batch_f32:
[----:B------:R-:W-:Y:S01]  /*0000*/  LDC R1, c[0x0][0x37c] ;  /* 0x0000df00ff017b82 */ /* 0x000fe20000000800 */
[----:B------:R-:W0:Y:S07]  /*0010*/  S2R R0, SR_TID.X ;  /* 0x0000000000007919 */ /* 0x000e2e0000002100 */
[----:B------:R-:W0:Y:S01]  /*0020*/  S2UR UR4, SR_CTAID.X ;  /* 0x00000000000479c3 */ /* 0x000e220000002500 */
[----:B------:R-:W1:Y:S07]  /*0030*/  LDCU UR5, c[0x0][0x410] ;  /* 0x00008200ff0577ac */ /* 0x000e6e0008000800 */
[----:B------:R-:W0:Y:S02]  /*0040*/  LDC R25, c[0x0][0x360] ;  /* 0x0000d800ff197b82 */ /* 0x000e240000000800 */
[----:B0-----:R-:W-:-:S05]  /*0050*/  IMAD R25, R25, UR4, R0 ;  /* 0x0000000419197c24 */ /* 0x001fca000f8e0200 */
[----:B-1----:R-:W-:-:S13]  /*0060*/  ISETP.GE.AND P0, PT, R25, UR5, PT ;  /* 0x0000000519007c0c */ /* 0x002fda000bf06270 */
[----:B------:R-:W-:Y:S05]  /*0070*/  @P0 EXIT ;  /* 0x000000000000094d */ /* 0x000fea0003800000 */
[----:B------:R-:W0:Y:S01]  /*0080*/  LDC.64 R10, c[0x0][0x400] ;  /* 0x00010000ff0a7b82 */ /* 0x000e220000000a00 */
[----:B------:R-:W1:Y:S01]  /*0090*/  LDCU.64 UR14, c[0x0][0x358] ;  /* 0x00006b00ff0e77ac */ /* 0x000e620008000a00 */
[----:B------:R-:W2:Y:S06]  /*00a0*/  LDCU.64 UR16, c[0x0][0x408] ;  /* 0x00008100ff1077ac */ /* 0x000eac0008000a00 */
[----:B------:R-:W3:Y:S08]  /*00b0*/  LDC.64 R4, c[0x0][0x3c8] ;  /* 0x0000f200ff047b82 */ /* 0x000ef00000000a00 */
[----:B------:R-:W4:Y:S08]  /*00c0*/  LDC.64 R8, c[0x0][0x3d8] ;  /* 0x0000f600ff087b82 */ /* 0x000f300000000a00 */
[----:B------:R-:W2:Y:S01]  /*00d0*/  LDC.64 R16, c[0x0][0x3e0] ;  /* 0x0000f800ff107b82 */ /* 0x000ea20000000a00 */
[----:B0-----:R-:W-:-:S05]  /*00e0*/  IMAD.WIDE R10, R25, 0x4, R10 ;  /* 0x00000004190a7825 */ /* 0x001fca00078e020a */
[----:B-1----:R-:W2:Y:S02]  /*00f0*/  LDG.E.CONSTANT R0, desc[UR14][R10.64] ;  /* 0x0000000e0a007981 */ /* 0x002ea4000c1e9900 */
[----:B------:R-:W0:Y:S01]  /*0100*/  LDC.64 R2, c[0x0][0x3c0] ;  /* 0x0000f000ff027b82 */ /* 0x000e220000000a00 */
[----:B---3--:R-:W-:-:S05]  /*0110*/  IMAD.WIDE R4, R25, 0x4, R4 ;  /* 0x0000000419047825 */ /* 0x008fca00078e0204 */
[----:B------:R-:W3:Y:S02]  /*0120*/  LDG.E.CONSTANT R47, desc[UR14][R4.64] ;  /* 0x0000000e042f7981 */ /* 0x000ee4000c1e9900 */
[----:B------:R-:W1:Y:S01]  /*0130*/  LDC.64 R6, c[0x0][0x3d0] ;  /* 0x0000f400ff067b82 */ /* 0x000e620000000a00 */
[----:B----4-:R-:W-:-:S05]  /*0140*/  IMAD.WIDE R8, R25, 0x4, R8 ;  /* 0x0000000419087825 */ /* 0x010fca00078e0208 */
[----:B------:R4:W3:Y:S02]  /*0150*/  LDG.E.CONSTANT R46, desc[UR14][R8.64] ;  /* 0x0000000e082e7981 */ /* 0x0008e4000c1e9900 */
[----:B------:R-:W4:Y:S01]  /*0160*/  LDC.64 R18, c[0x0][0x3e8] ;  /* 0x0000fa00ff127b82 */ /* 0x000f220000000a00 */
[----:B--2---:R-:W-:-:S05]  /*0170*/  IMAD.WIDE R16, R25, 0x4, R16 ;  /* 0x0000000419107825 */ /* 0x004fca00078e0210 */
[----:B------:R2:W3:Y:S02]  /*0180*/  LDG.E.CONSTANT R15, desc[UR14][R16.64] ;  /* 0x0000000e100f7981 */ /* 0x0004e4000c1e9900 */
[----:B------:R-:W4:Y:S08]  /*0190*/  LDC.64 R20, c[0x0][0x3f0] ;  /* 0x0000fc00ff147b82 */ /* 0x000f300000000a00 */
[----:B------:R-:W4:Y:S01]  /*01a0*/  LDC.64 R22, c[0x0][0x3f8] ;  /* 0x0000fe00ff167b82 */ /* 0x000f220000000a00 */
[----:B0-----:R-:W-:-:S04]  /*01b0*/  IMAD.WIDE R2, R25, 0x4, R2 ;  /* 0x0000000419027825 */ /* 0x001fc800078e0202 */
[C---:B-1----:R-:W-:Y:S01]  /*01c0*/  IMAD.WIDE R6, R25.reuse, 0x4, R6 ;  /* 0x0000000419067825 */ /* 0x042fe200078e0206 */
[----:B------:R0:W5:Y:S03]  /*01d0*/  LDG.E.CONSTANT R14, desc[UR14][R2.64] ;  /* 0x0000000e020e7981 */ /* 0x000166000c1e9900 */
[C---:B----4-:R-:W-:Y:S01]  /*01e0*/  IMAD.WIDE R18, R25.reuse, 0x4, R18 ;  /* 0x0000000419127825 */ /* 0x050fe200078e0212 */
[----:B------:R0:W5:Y:S04]  /*01f0*/  LDG.E.CONSTANT R13, desc[UR14][R6.64] ;  /* 0x0000000e060d7981 */ /* 0x000168000c1e9900 */
[----:B------:R0:W5:Y:S01]  /*0200*/  LDG.E.CONSTANT R12, desc[UR14][R18.64] ;  /* 0x0000000e120c7981 */ /* 0x000162000c1e9900 */
[----:B------:R-:W-:-:S05]  /*0210*/  IMAD.WIDE R20, R25, 0x4, R20 ;  /* 0x0000000419147825 */ /* 0x000fca00078e0214 */
[----:B------:R0:W5:Y:S01]  /*0220*/  LDG.E.CONSTANT R11, desc[UR14][R20.64] ;  /* 0x0000000e140b7981 */ /* 0x000162000c1e9900 */
[----:B------:R-:W-:-:S05]  /*0230*/  IMAD.WIDE R22, R25, 0x4, R22 ;  /* 0x0000000419167825 */ /* 0x000fca00078e0216 */
[----:B------:R0:W5:Y:S01]  /*0240*/  LDG.E.CONSTANT R10, desc[UR14][R22.64] ;  /* 0x0000000e160a7981 */ /* 0x000162000c1e9900 */
[----:B------:R-:W-:Y:S02]  /*0250*/  UISETP.GE.AND UP0, UPT, UR16, 0x1, UPT ;  /* 0x000000011000788c */ /* 0x000fe4000bf06270 */
[----:B------:R-:W-:Y:S01]  /*0260*/  UIADD3 UR12, UPT, UPT, UR17, -0x1, URZ ;  /* 0xffffffff110c7890 */ /* 0x000fe2000fffe0ff */
[----:B------:R-:W-:Y:S01]  /*0270*/  IMAD R9, R25, UR16, RZ ;  /* 0x0000001019097c24 */ /* 0x000fe2000f8e02ff */
[----:B--2---:R0:W1:Y:S01]  /*0280*/  F2F.F64.F32 R16, R0 ;  /* 0x0000000000107310 */ /* 0x0040620000201800 */
[----:B---3--:R-:W-:-:S05]  /*0290*/  VIMNMX3 R24, R47, R46, R15, !PT ;  /* 0x0000002e2f18720f */ /* 0x008fca000780010f */
[----:B------:R-:W-:Y:S01]  /*02a0*/  VIADD R8, R24, UR12 ;  /* 0x0000000c18087c36 */ /* 0x000fe20008000000 */
[----:B01----:R-:W-:Y:S06]  /*02b0*/  BRA.U !UP0, `(.L_x_58) ;  /* 0x0000000508587547 */ /* 0x003fec000b800000 */
[----:B------:R-:W-:Y:S02]  /*02c0*/  UISETP.GE.U32.AND UP1, UPT, UR16, 0x8, UPT ;  /* 0x000000081000788c */ /* 0x000fe4000bf26070 */
[----:B------:R-:W-:Y:S01]  /*02d0*/  ULOP3.LUT UR13, UR16, 0x7, URZ, 0xc0, !UPT ;  /* 0x00000007100d7892 */ /* 0x000fe2000f8ec0ff */
[----:B------:R-:W-:-:S03]  /*02e0*/  UMOV UR4, URZ ;  /* 0x000000ff00047c82 */ /* 0x000fc60008000000 */
[----:B------:R-:W-:-:S03]  /*02f0*/  UISETP.NE.AND UP0, UPT, UR13, URZ, UPT ;  /* 0x000000ff0d00728c */ /* 0x000fc6000bf05270 */
[----:B------:R-:W-:Y:S08]  /*0300*/  BRA.U !UP1, `(.L_x_59) ;  /* 0x0000000109907547 */ /* 0x000ff0000b800000 */
[----:B------:R-:W0:Y:S01]  /*0310*/  LDCU.64 UR8, c[0x0][0x418] ;  /* 0x00008300ff0877ac */ /* 0x000e220008000a00 */
[----:B------:R-:W-:Y:S01]  /*0320*/  IMAD.MOV.U32 R7, RZ, RZ, R9 ;  /* 0x000000ffff077224 */ /* 0x000fe200078e0009 */
[----:B------:R-:W1:Y:S01]  /*0330*/  LDCU.64 UR10, c[0x0][0x420] ;  /* 0x00008400ff0a77ac */ /* 0x000e620008000a00 */
[----:B------:R-:W-:Y:S02]  /*0340*/  ULOP3.LUT UR4, UR16, 0x7ffffff8, URZ, 0xc0, !UPT ;  /* 0x7ffffff810047892 */ /* 0x000fe4000f8ec0ff */
[----:B0-----:R-:W-:Y:S02]  /*0350*/  UIADD3 UR7, UP1, UPT, UR8, 0x10, URZ ;  /* 0x0000001008077890 */ /* 0x001fe4000ff3e0ff */
[----:B-1----:R-:W-:Y:S02]  /*0360*/  UIADD3 UR5, UP2, UPT, UR10, 0x10, URZ ;  /* 0x000000100a057890 */ /* 0x002fe4000ff5e0ff */
[----:B------:R-:W-:Y:S02]  /*0370*/  UIADD3 UR10, UPT, UPT, -UR4, URZ, URZ ;  /* 0x000000ff040a7290 */ /* 0x000fe4000fffe1ff */
[----:B------:R-:W-:-:S02]  /*0380*/  UIADD3.X UR8, UPT, UPT, URZ, UR9, URZ, UP1, !UPT ;  /* 0x00000009ff087290 */ /* 0x000fc40008ffe4ff */
[----:B------:R-:W-:-:S12]  /*0390*/  UIADD3.X UR6, UPT, UPT, URZ, UR11, URZ, UP2, !UPT ;  /* 0x0000000bff067290 */ /* 0x000fd800097fe4ff */
.L_x_60:
[----:B0-----:R-:W-:Y:S01]  /*03a0*/  IMAD.U32 R2, RZ, RZ, UR7 ;  /* 0x00000007ff027e24 */ /* 0x001fe2000f8e00ff */
[----:B------:R-:W-:Y:S01]  /*03b0*/  MOV R19, 0x7fffffff ;  /* 0x7fffffff00137802 */ /* 0x000fe20000000f00 */
[----:B------:R-:W-:Y:S01]  /*03c0*/  IMAD.U32 R3, RZ, RZ, UR8 ;  /* 0x00000008ff037e24 */ /* 0x000fe2000f8e00ff */
[----:B------:R-:W-:Y:S01]  /*03d0*/  UIADD3 UR10, UPT, UPT, UR10, 0x8, URZ ;  /* 0x000000080a0a7890 */ /* 0x000fe2000fffe0ff */
[----:B------:R-:W-:Y:S02]  /*03e0*/  IMAD.U32 R4, RZ, RZ, UR5 ;  /* 0x00000005ff047e24 */ /* 0x000fe4000f8e00ff */
[----:B------:R-:W-:Y:S01]  /*03f0*/  IMAD.U32 R5, RZ, RZ, UR6 ;  /* 0x00000006ff057e24 */ /* 0x000fe2000f8e00ff */
[----:B------:R-:W-:Y:S01]  /*0400*/  UISETP.NE.AND UP1, UPT, UR10, URZ, UPT ;  /* 0x000000ff0a00728c */ /* 0x000fe2000bf25270 */
[----:B------:R-:W-:-:S04]  /*0410*/  IMAD.WIDE R2, R7, 0x4, R2 ;  /* 0x0000000407027825 */ /* 0x000fc800078e0202 */
[C---:B------:R-:W-:Y:S01]  /*0420*/  IMAD.WIDE R4, R7.reuse, 0x4, R4 ;  /* 0x0000000407047825 */ /* 0x040fe200078e0204 */
[----:B------:R0:W-:Y:S03]  /*0430*/  STG.E desc[UR14][R2.64+-0x10], R19 ;  /* 0xfffff01302007986 */ /* 0x0001e6000c10190e */
[----:B------:R-:W-:Y:S01]  /*0440*/  VIADD R7, R7, 0x8 ;  /* 0x0000000807077836 */ /* 0x000fe20000000000 */
        /* <DEDUP_REMOVED lines=16> */
.L_x_59:
[----:B------:R-:W-:Y:S05]  /*0550*/  BRA.U !UP0, `(.L_x_58) ;  /* 0x0000000108b07547 */ /* 0x000fea000b800000 */
[----:B------:R-:W-:Y:S02]  /*0560*/  UISETP.GE.U32.AND UP0, UPT, UR13, 0x4, UPT ;  /* 0x000000040d00788c */ /* 0x000fe4000bf06070 */
[----:B------:R-:W-:-:S04]  /*0570*/  ULOP3.LUT UR5, UR16, 0x3, URZ, 0xc0, !UPT ;  /* 0x0000000310057892 */ /* 0x000fc8000f8ec0ff */
[----:B------:R-:W-:-:S03]  /*0580*/  UISETP.NE.AND UP1, UPT, UR5, URZ, UPT ;  /* 0x000000ff0500728c */ /* 0x000fc6000bf25270 */
[----:B------:R-:W-:Y:S08]  /*0590*/  BRA.U !UP0, `(.L_x_61) ;  /* 0x00000001083c7547 */ /* 0x000ff0000b800000 */
[----:B0-----:R-:W0:Y:S01]  /*05a0*/  LDC.64 R2, c[0x0][0x418] ;  /* 0x00010600ff027b82 */ /* 0x001e220000000a00 */
[----:B------:R-:W-:Y:S01]  /*05b0*/  VIADD R7, R9, UR4 ;  /* 0x0000000409077c36 */ /* 0x000fe20008000000 */
[----:B------:R-:W-:Y:S01]  /*05c0*/  UIADD3 UR4, UPT, UPT, UR4, 0x4, URZ ;  /* 0x0000000404047890 */ /* 0x000fe2000fffe0ff */
[----:B------:R-:W-:-:S05]  /*05d0*/  IMAD.MOV.U32 R19, RZ, RZ, 0x7fffffff ;  /* 0x7fffffffff137424 */ /* 0x000fca00078e00ff */
[----:B------:R-:W1:Y:S01]  /*05e0*/  LDC.64 R4, c[0x0][0x420] ;  /* 0x00010800ff047b82 */ /* 0x000e620000000a00 */
[----:B0-----:R-:W-:-:S05]  /*05f0*/  IMAD.WIDE R2, R7, 0x4, R2 ;  /* 0x0000000407027825 */ /* 0x001fca00078e0202 */
[----:B------:R2:W-:Y:S01]  /*0600*/  STG.E desc[UR14][R2.64], R19 ;  /* 0x0000001302007986 */ /* 0x0005e2000c10190e */
[----:B-1----:R-:W-:-:S05]  /*0610*/  IMAD.WIDE R4, R7, 0x4, R4 ;  /* 0x0000000407047825 */ /* 0x002fca00078e0204 */
[----:B------:R2:W-:Y:S04]  /*0620*/  STG.E desc[UR14][R4.64], R19 ;  /* 0x0000001304007986 */ /* 0x0005e8000c10190e */
[----:B------:R2:W-:Y:S04]  /*0630*/  STG.E desc[UR14][R2.64+0x4], R19 ;  /* 0x0000041302007986 */ /* 0x0005e8000c10190e */
[----:B------:R2:W-:Y:S04]  /*0640*/  STG.E desc[UR14][R4.64+0x4], R19 ;  /* 0x0000041304007986 */ /* 0x0005e8000c10190e */
[----:B------:R2:W-:Y:S04]  /*0650*/  STG.E desc[UR14][R2.64+0x8], R19 ;  /* 0x0000081302007986 */ /* 0x0005e8000c10190e */
[----:B------:R2:W-:Y:S04]  /*0660*/  STG.E desc[UR14][R4.64+0x8], R19 ;  /* 0x0000081304007986 */ /* 0x0005e8000c10190e */
[----:B------:R2:W-:Y:S04]  /*0670*/  STG.E desc[UR14][R2.64+0xc], R19 ;  /* 0x00000c1302007986 */ /* 0x0005e8000c10190e */
[----:B------:R2:W-:Y:S02]  /*0680*/  STG.E desc[UR14][R4.64+0xc], R19 ;  /* 0x00000c1304007986 */ /* 0x0005e4000c10190e */
.L_x_61:
[----:B------:R-:W-:Y:S05]  /*0690*/  BRA.U !UP1, `(.L_x_58) ;  /* 0x0000000109607547 */ /* 0x000fea000b800000 */
[----:B------:R-:W-:Y:S02]  /*06a0*/  UISETP.NE.AND UP0, UPT, UR5, 0x1, UPT ;  /* 0x000000010500788c */ /* 0x000fe4000bf05270 */
[----:B------:R-:W-:-:S04]  /*06b0*/  ULOP3.LUT UR6, UR16, 0x1, URZ, 0xc0, !UPT ;  /* 0x0000000110067892 */ /* 0x000fc8000f8ec0ff */
[----:B------:R-:W-:-:S03]  /*06c0*/  UISETP.NE.U32.AND UP1, UPT, UR6, 0x1, UPT ;  /* 0x000000010600788c */ /* 0x000fc6000bf25070 */
[----:B------:R-:W-:Y:S08]  /*06d0*/  BRA.U !UP0, `(.L_x_62) ;  /* 0x00000001082c7547 */ /* 0x000ff0000b800000 */
[----:B0-2---:R-:W0:Y:S01]  /*06e0*/  LDC.64 R2, c[0x0][0x418] ;  /* 0x00010600ff027b82 */ /* 0x005e220000000a00 */
        /* <DEDUP_REMOVED lines=9> */
[----:B------:R3:W-:Y:S02]  /*0780*/  STG.E desc[UR14][R4.64+0x4], R19 ;  /* 0x0000041304007986 */ /* 0x0007e4000c10190e */
.L_x_62:
[----:B------:R-:W-:Y:S05]  /*0790*/  BRA.U UP1, `(.L_x_58) ;  /* 0x0000000101207547 */ /* 0x000fea000b800000 */
[----:B0-23--:R-:W0:Y:S01]  /*07a0*/  LDC.64 R2, c[0x0][0x418] ;  /* 0x00010600ff027b82 */ /* 0x00de220000000a00 */
[----:B------:R-:W-:Y:S01]  /*07b0*/  VIADD R7, R9, UR4 ;  /* 0x0000000409077c36 */ /* 0x000fe20008000000 */
[----:B------:R-:W-:-:S06]  /*07c0*/  MOV R19, 0x7fffffff ;  /* 0x7fffffff00137802 */ /* 0x000fcc0000000f00 */
[----:B------:R-:W1:Y:S01]  /*07d0*/  LDC.64 R4, c[0x0][0x420] ;  /* 0x00010800ff047b82 */ /* 0x000e620000000a00 */
[----:B0-----:R-:W-:-:S05]  /*07e0*/  IMAD.WIDE R2, R7, 0x4, R2 ;  /* 0x0000000407027825 */ /* 0x001fca00078e0202 */
[----:B------:R4:W-:Y:S01]  /*07f0*/  STG.E desc[UR14][R2.64], R19 ;  /* 0x0000001302007986 */ /* 0x0009e2000c10190e */
[----:B-1----:R-:W-:-:S05]  /*0800*/  IMAD.WIDE R4, R7, 0x4, R4 ;  /* 0x0000000407047825 */ /* 0x002fca00078e0204 */
[----:B------:R4:W-:Y:S02]  /*0810*/  STG.E desc[UR14][R4.64], R19 ;  /* 0x0000001304007986 */ /* 0x0009e4000c10190e */
.L_x_58:
[----:B------:R-:W-:-:S13]  /*0820*/  ISETP.GE.AND P0, PT, R8, UR16, PT ;  /* 0x0000001008007c0c */ /* 0x000fda000bf06270 */
[----:B------:R-:W-:Y:S05]  /*0830*/  @P0 EXIT ;  /* 0x000000000000094d */ /* 0x000fea0003800000 */
[----:B------:R-:W1:Y:S01]  /*0840*/  LDCU UR4, c[0x0][0x414] ;  /* 0x00008280ff0477ac */ /* 0x000e620008000800 */
[----:B0-234-:R0:W2:Y:S01]  /*0850*/  I2F.F64 R18, R46 ;  /* 0x0000002e00127312 */ /* 0x01d0a20000201c00 */
[----:B------:R-:W-:Y:S01]  /*0860*/  VIADD R7, R24, UR17 ;  /* 0x0000001118077c36 */ /* 0x000fe20008000000 */
[----:B-----5:R-:W-:Y:S01]  /*0870*/  IADD3 R3, PT, PT, R13, -0x1, R8 ;  /* 0xffffffff0d037810 */ /* 0x020fe20007ffe008 */
[----:B------:R-:W3:Y:S01]  /*0880*/  LDCU.64 UR6, c[0x0][0x388] ;  /* 0x00007100ff0677ac */ /* 0x000ee20008000a00 */
[----:B------:R-:W-:Y:S01]  /*0890*/  VIADD R6, R46, UR12 ;  /* 0x0000000c2e067c36 */ /* 0x000fe20008000000 */
[----:B------:R-:W-:Y:S01]  /*08a0*/  SHF.R.S32.HI R2, RZ, 0x1f, R46 ;  /* 0x0000001fff027819 */ /* 0x000fe2000001142e */
[----:B------:R-:W-:Y:S01]  /*08b0*/  VIADD R5, R47, UR12 ;  /* 0x0000000c2f057c36 */ /* 0x000fe20008000000 */
[----:B------:R-:W-:Y:S01]  /*08c0*/  CS2R R20, SRZ ;  /* 0x0000000000147805 */ /* 0x000fe2000001ff00 */
[----:B------:R-:W-:Y:S01]  /*08d0*/  VIADD R4, R15, UR12 ;  /* 0x0000000c0f047c36 */ /* 0x000fe20008000000 */
[----:B------:R-:W-:-:S02]  /*08e0*/  CS2R R22, SRZ ;  /* 0x0000000000167805 */ /* 0x000fc4000001ff00 */
[----:B------:R-:W-:Y:S02]  /*08f0*/  CS2R R24, SRZ ;  /* 0x0000000000187805 */ /* 0x000fe4000001ff00 */
[----:B------:R-:W-:Y:S01]  /*0900*/  CS2R R26, SRZ ;  /* 0x00000000001a7805 */ /* 0x000fe2000001ff00 */
[----:B-1----:R-:W-:Y:S02]  /*0910*/  UISETP.NE.AND UP0, UPT, UR4, URZ, UPT ;  /* 0x000000ff0400728c */ /* 0x002fe4000bf05270 */
[----:B---3--:R-:W-:-:S04]  /*0920*/  UISETP.NE.U32.AND UP1, UPT, UR6, URZ, UPT ;  /* 0x000000ff0600728c */ /* 0x008fc8000bf25070 */
[----:B0-2---:R-:W-:-:S11]  /*0930*/  UISETP.NE.AND.EX UP0, UPT, UR7, URZ, !UP0, UP1 ;  /* 0x000000ff0700728c */ /* 0x005fd6000c705310 */
.L_x_107:
[----:B------:R-:W0:Y:S01]  /*0940*/  LDCU.64 UR4, c[0x0][0x3a0] ;  /* 0x00007400ff0477ac */ /* 0x000e220008000a00 */
[----:B-1----:R-:W1:Y:S01]  /*0950*/  LDC.64 R34, c[0x0][0x3a0] ;  /* 0x0000e800ff227b82 */ /* 0x002e620000000a00 */
[----:B------:R-:W-:Y:S01]  /*0960*/  SHF.R.S32.HI R0, RZ, 0x1f, R8 ;  /* 0x0000001fff007819 */ /* 0x000fe20000011408 */
[----:B------:R-:W-:Y:S01]  /*0970*/  BSSY.RECONVERGENT B1, `(.L_x_63) ;  /* 0x000006d000017945 */ /* 0x000fe20003800200 */
[----:B------:R-:W2:Y:S01]  /*0980*/  LDCU.64 UR6, c[0x0][0x390] ;  /* 0x00007200ff0677ac */ /* 0x000ea20008000a00 */
[----:B------:R-:W-:Y:S01]  /*0990*/  IADD3 R49, P0, PT, -R46, R8, RZ ;  /* 0x000000082e317210 */ /* 0x000fe20007f1e1ff */
[----:B------:R-:W-:Y:S01]  /*09a0*/  IMAD.MOV.U32 R32, RZ, RZ, 0x0 ;  /* 0x00000000ff207424 */ /* 0x000fe200078e00ff */
[----:B------:R-:W-:Y:S02]  /*09b0*/  MOV R33, 0x7ff80000 ;  /* 0x7ff8000000217802 */ /* 0x000fe40000000f00 */
[----:B------:R-:W3:Y:S01]  /*09c0*/  LDC.64 R36, c[0x0][0x390] ;  /* 0x0000e400ff247b82 */ /* 0x000ee20000000a00 */
[----:B------:R-:W-:Y:S01]  /*09d0*/  IMAD.X R50, R0, 0x1, ~R2, P0 ;  /* 0x0000000100327824 */ /* 0x000fe200000e0e02 */
[----:B------:R-:W-:-:S02]  /*09e0*/  ISETP.GE.AND P0, PT, R8, R6, PT ;  /* 0x000000060800720c */ /* 0x000fc40003f06270 */
[C---:B0-----:R-:W-:Y:S02]  /*09f0*/  LEA R28, P1, R49.reuse, UR4, 0x2 ;  /* 0x00000004311c7c11 */ /* 0x041fe4000f8210ff */
[C---:B--2---:R-:W-:Y:S02]  /*0a00*/  LEA R30, P2, R49.reuse, UR6, 0x3 ;  /* 0x00000006311e7c11 */ /* 0x044fe4000f8418ff */
[C---:B------:R-:W-:Y:S01]  /*0a10*/  LEA.HI.X R29, R49.reuse, UR5, R50, 0x2, P1 ;  /* 0x00000005311d7c11 */ /* 0x040fe200088f1432 */
[----:B-1----:R-:W-:Y:S01]  /*0a20*/  IMAD.WIDE R34, R8, 0x4, R34 ;  /* 0x0000000408227825 */ /* 0x002fe200078e0222 */
[----:B------:R-:W-:-:S03]  /*0a30*/  LEA.HI.X R31, R49, UR7, R50, 0x3, P2 ;  /* 0x00000007311f7c11 */ /* 0x000fc600090f1c32 */
[----:B---3--:R-:W-:Y:S02]  /*0a40*/  IMAD.WIDE R36, R8, 0x8, R36 ;  /* 0x0000000808247825 */ /* 0x008fe400078e0224 */
[----:B------:R-:W-:Y:S05]  /*0a50*/  @!P0 BRA `(.L_x_64) ;  /* 0x0000000400788947 */ /* 0x000fea0003800000 */
[----:B------:R-:W-:Y:S05]  /*0a60*/  BRA.U !UP0, `(.L_x_65) ;  /* 0x0000000108ec7547 */ /* 0x000fea000b800000 */
[----:B------:R-:W2:Y:S04]  /*0a70*/  LDG.E.CONSTANT R38, desc[UR14][R34.64+0x4] ;  /* 0x0000040e22267981 */ /* 0x000ea8000c1e9900 */
[----:B------:R-:W2:Y:S02]  /*0a80*/  LDG.E.CONSTANT R39, desc[UR14][R28.64+0x4] ;  /* 0x0000040e1c277981 */ /* 0x000ea4000c1e9900 */
[----:B--2---:R-:W-:-:S13]  /*0a90*/  ISETP.NE.AND P0, PT, R38, R39, PT ;  /* 0x000000272600720c */ /* 0x004fda0003f05270 */
[----:B------:R-:W-:Y:S05]  /*0aa0*/  @P0 BRA `(.L_x_64) ;  /* 0x0000000400640947 */ /* 0x000fea0003800000 */
[----:B------:R-:W0:Y:S02]  /*0ab0*/  LDCU.64 UR4, c[0x0][0x3b8] ;  /* 0x00007700ff0477ac */ /* 0x000e240008000a00 */
[C---:B0-----:R-:W-:Y:S02]  /*0ac0*/  LEA R38, P1, R49.reuse, UR4, 0x2 ;  /* 0x0000000431267c11 */ /* 0x041fe4000f8210ff */
[C---:B------:R-:W-:Y:S02]  /*0ad0*/  LEA R40, P0, R8.reuse, UR4, 0x2 ;  /* 0x0000000408287c11 */ /* 0x040fe4000f8010ff */
[----:B------:R-:W-:Y:S02]  /*0ae0*/  LEA.HI.X R39, R49, UR5, R50, 0x2, P1 ;  /* 0x0000000531277c11 */ /* 0x000fe400088f1432 */
[----:B------:R-:W-:-:S04]  /*0af0*/  LEA.HI.X R41, R8, UR5, R0, 0x2, P0 ;  /* 0x0000000508297c11 */ /* 0x000fc800080f1400 */
        /* <DEDUP_REMOVED lines=9> */
[----:B------:R-:W2:Y:S04]  /*0b90*/  LDG.E.64.CONSTANT R40, desc[UR14][R40.64+0x8] ;  /* 0x0000080e28287981 */ /* 0x000ea8000c1e9b00 */
[----:B------:R-:W2:Y:S02]  /*0ba0*/  LDG.E.64.CONSTANT R38, desc[UR14][R38.64+0x8] ;  /* 0x0000080e26267981 */ /* 0x000ea4000c1e9b00 */
[----:B--2---:R-:W-:-:S08]  /*0bb0*/  DADD R38, R40, -R38 ;  /* 0x0000000028267229 */ /* 0x004fd00000000826 */
[----:B------:R-:W-:-:S14]  /*0bc0*/  DSETP.GT.AND P0, PT, R38, RZ, PT ;  /* 0x000000ff2600722a */ /* 0x000fdc0003f04000 */
[----:B------:R-:W-:Y:S05]  /*0bd0*/  @!P0 BRA `(.L_x_64) ;  /* 0x0000000400188947 */ /* 0x000fea0003800000 */
[----:B------:R-:W0:Y:S02]  /*0be0*/  LDCU.64 UR4, c[0x0][0x3b0] ;  /* 0x00007600ff0477ac */ /* 0x000e240008000a00 */
[C---:B0-----:R-:W-:Y:S02]  /*0bf0*/  LEA R42, P0, R8.reuse, UR4, 0x3 ;  /* 0x00000004082a7c11 */ /* 0x041fe4000f8018ff */
[C---:B------:R-:W-:Y:S02]  /*0c00*/  LEA R32, P1, R49.reuse, UR4, 0x3 ;  /* 0x0000000431207c11 */ /* 0x040fe4000f8218ff */
[----:B------:R-:W-:Y:S02]  /*0c10*/  LEA.HI.X R43, R8, UR5, R0, 0x3, P0 ;  /* 0x00000005082b7c11 */ /* 0x000fe400080f1c00 */
[----:B------:R-:W-:-:S04]  /*0c20*/  LEA.HI.X R33, R49, UR5, R50, 0x3, P1 ;  /* 0x0000000531217c11 */ /* 0x000fc800088f1c32 */
        /* <DEDUP_REMOVED lines=23> */
[----:B------:R-:W-:Y:S05]  /*0da0*/  CALL.REL.NOINC `($__internal_2_$__cuda_sm20_div_rn_f64_full) ;  /* 0x0000002000407944 */ /* 0x000fea0003c00000 */
[----:B------:R-:W-:-:S04]  /*0db0*/  LOP3.LUT R43, R43, R42, RZ, 0x3c, !PT ;  /* 0x0000002a2b2b7212 */ /* 0x000fc800078e3cff */
[----:B------:R-:W-:-:S04]  /*0dc0*/  LOP3.LUT R42, R43, R42, RZ, 0x3c, !PT ;  /* 0x0000002a2b2a7212 */ /* 0x000fc800078e3cff */
[----:B------:R-:W-:-:S07]  /*0dd0*/  LOP3.LUT R43, R43, R42, RZ, 0x3c, !PT ;  /* 0x0000002a2b2b7212 */ /* 0x000fce00078e3cff */
.L_x_67:
[----:B------:R-:W-:Y:S05]  /*0de0*/  BSYNC.RECONVERGENT B2 ;  /* 0x0000000000027941 */ /* 0x000fea0003800200 */
.L_x_66:
[----:B------:R-:W-:Y:S01]  /*0df0*/  IMAD.MOV.U32 R32, RZ, RZ, R42 ;  /* 0x000000ffff207224 */ /* 0x000fe200078e002a */
[----:B------:R-:W-:Y:S01]  /*0e00*/  MOV R33, R43 ;  /* 0x0000002b00217202 */ /* 0x000fe20000000f00 */
[----:B------:R-:W-:Y:S06]  /*0e10*/  BRA `(.L_x_64) ;  /* 0x0000000000887947 */ /* 0x000fec0003800000 */
.L_x_65:
[----:B------:R-:W2:Y:S04]  /*0e20*/  LDG.E.CONSTANT R38, desc[UR14][R34.64+0x4] ;  /* 0x0000040e22267981 */ /* 0x000ea8000c1e9900 */
[----:B------:R-:W2:Y:S02]  /*0e30*/  LDG.E.CONSTANT R39, desc[UR14][R28.64+0x4] ;  /* 0x0000040e1c277981 */ /* 0x000ea4000c1e9900 */
[----:B--2---:R-:W-:-:S13]  /*0e40*/  ISETP.NE.AND P0, PT, R38, R39, PT ;  /* 0x000000272600720c */ /* 0x004fda0003f05270 */
[----:B------:R-:W-:Y:S05]  /*0e50*/  @P0 BRA `(.L_x_64) ;  /* 0x0000000000780947 */ /* 0x000fea0003800000 */
        /* <DEDUP_REMOVED lines=27> */
.L_x_69:
[----:B------:R-:W-:Y:S05]  /*1010*/  BSYNC.RECONVERGENT B2 ;  /* 0x0000000000027941 */ /* 0x000fea0003800200 */
.L_x_68:
[----:B------:R-:W-:Y:S01]  /*1020*/  IMAD.MOV.U32 R32, RZ, RZ, R42 ;  /* 0x000000ffff207224 */ /* 0x000fe200078e002a */
[----:B------:R-:W-:-:S07]  /*1030*/  MOV R33, R43 ;  /* 0x0000002b00217202 */ /* 0x000fce0000000f00 */
.L_x_64:
[----:B------:R-:W-:Y:S05]  /*1040*/  BSYNC.RECONVERGENT B1 ;  /* 0x0000000000017941 */ /* 0x000fea0003800200 */
.L_x_63:
[----:B------:R-:W0:Y:S01]  /*1050*/  LDC.64 R42, c[0x0][0x398] ;  /* 0x0000e600ff2a7b82 */ /* 0x000e220000000a00 */
[----:B------:R-:W-:Y:S01]  /*1060*/  DSETP.NAN.AND P0, PT, R32, R32, PT ;  /* 0x000000202000722a */ /* 0x000fe20003f08000 */
[----:B------:R-:W-:Y:S01]  /*1070*/  BSSY.RECONVERGENT B1, `(.L_x_70) ;  /* 0x0000085000017945 */ /* 0x000fe20003800200 */
[----:B------:R-:W-:Y:S02]  /*1080*/  IMAD.MOV.U32 R40, RZ, RZ, 0x0 ;  /* 0x00000000ff287424 */ /* 0x000fe400078e00ff */
[----:B------:R-:W-:Y:S01]  /*1090*/  IMAD.MOV.U32 R41, RZ, RZ, 0x7ff80000 ;  /* 0x7ff80000ff297424 */ /* 0x000fe200078e00ff */
[----:B0-----:R-:W-:-:S04]  /*10a0*/  LEA R38, P1, R8, R42, 0x3 ;  /* 0x0000002a08267211 */ /* 0x001fc800078218ff */
[----:B------:R-:W-:-:S05]  /*10b0*/  LEA.HI.X R39, R8, R43, R0, 0x3, P1 ;  /* 0x0000002b08277211 */ /* 0x000fca00008f1c00 */
[----:B------:R-:W-:Y:S05]  /*10c0*/  @P0 BRA `(.L_x_71) ;  /* 0x0000000400fc0947 */ /* 0x000fea0003800000 */
[----:B------:R-:W2:Y:S04]  /*10d0*/  LDG.E.CONSTANT R29, desc[UR14][R28.64+0x4] ;  /* 0x0000040e1c1d7981 */ /* 0x000ea8000c1e9900 */
[----:B------:R-:W2:Y:S02]  /*10e0*/  LDG.E.CONSTANT R44, desc[UR14][R34.64+0x4] ;  /* 0x0000040e222c7981 */ /* 0x000ea4000c1e9900 */
[----:B--2---:R-:W-:-:S13]  /*10f0*/  ISETP.NE.AND P0, PT, R44, R29, PT ;  /* 0x0000001d2c00720c */ /* 0x004fda0003f05270 */
[----:B------:R-:W-:Y:S05]  /*1100*/  @P0 BRA `(.L_x_71) ;  /* 0x0000000400ec0947 */ /* 0x000fea0003800000 */
[----:B------:R-:W2:Y:S04]  /*1110*/  LDG.E.64.CONSTANT R30, desc[UR14][R30.64+0x8] ;  /* 0x0000080e1e1e7981 */ /* 0x000ea8000c1e9b00 */
[----:B------:R-:W2:Y:S01]  /*1120*/  LDG.E.64.CONSTANT R28, desc[UR14][R36.64+0x8] ;  /* 0x0000080e241c7981 */ /* 0x000ea2000c1e9b00 */
[----:B------:R-:W-:-:S03]  /*1130*/  LEA R42, P0, R49, R42, 0x3 ;  /* 0x0000002a312a7211 */ /* 0x000fc600078018ff */
[----:B------:R-:W3:Y:S01]  /*1140*/  LDG.E.64.CONSTANT R40, desc[UR14][R38.64+0x8] ;  /* 0x0000080e26287981 */ /* 0x000ee2000c1e9b00 */
[----:B------:R-:W-:-:S05]  /*1150*/  LEA.HI.X R43, R49, R43, R50, 0x3, P0 ;  /* 0x0000002b312b7211 */ /* 0x000fca00000f1c32 */
[----:B------:R0:W3:Y:S01]  /*1160*/  LDG.E.64.CONSTANT R44, desc[UR14][R42.64+0x8] ;  /* 0x0000080e2a2c7981 */ /* 0x0000e2000c1e9b00 */
        /* <DEDUP_REMOVED lines=14> */
[----:B------:R-:W-:Y:S01]  /*1250*/  FSETP.GT.AND P0, PT, |R28|, 1.469367938527859385e-39, PT ;  /* 0x001000001c00780b */ /* 0x000fe20003f04200 */
[----:B---3--:R-:W-:-:S12]  /*1260*/  DADD R28, R40, -R44 ;  /* 0x00000000281c7229 */ /* 0x008fd8000000082c */
[----:B------:R-:W-:Y:S05]  /*1270*/  @P0 BRA P1, `(.L_x_73) ;  /* 0x0000000000200947 */ /* 0x000fea0000800000 */
[----:B------:R-:W-:Y:S01]  /*1280*/  IMAD.MOV.U32 R52, RZ, RZ, R42 ;  /* 0x000000ffff347224 */ /* 0x000fe200078e002a */
[----:B------:R-:W-:Y:S01]  /*1290*/  MOV R45, R19 ;  /* 0x00000013002d7202 */ /* 0x000fe20000000f00 */
[----:B------:R-:W-:Y:S01]  /*12a0*/  IMAD.MOV.U32 R51, RZ, RZ, R43 ;  /* 0x000000ffff337224 */ /* 0x000fe200078e002b */
[----:B------:R-:W-:Y:S01]  /*12b0*/  MOV R48, 0x12e0 ;  /* 0x000012e000307802 */ /* 0x000fe20000000f00 */
[----:B------:R-:W-:-:S07]  /*12c0*/  IMAD.MOV.U32 R42, RZ, RZ, R18 ;  /* 0x000000ffff2a7224 */ /* 0x000fce00078e0012 */
[----:B------:R-:W-:Y:S05]  /*12d0*/  CALL.REL.NOINC `($__internal_2_$__cuda_sm20_div_rn_f64_full) ;  /* 0x0000001800f47944 */ /* 0x000fea0003c00000 */
[----:B------:R-:W-:Y:S02]  /*12e0*/  IMAD.MOV.U32 R30, RZ, RZ, R43 ;  /* 0x000000ffff1e7224 */ /* 0x000fe400078e002b */
[----:B------:R-:W-:-:S07]  /*12f0*/  IMAD.MOV.U32 R31, RZ, RZ, R42 ;  /* 0x000000ffff1f7224 */ /* 0x000fce00078e002a */
.L_x_73:
[----:B------:R-:W-:Y:S05]  /*1300*/  BSYNC.RECONVERGENT B2 ;  /* 0x0000000000027941 */ /* 0x000fea0003800200 */
.L_x_72:
[----:B------:R-:W0:Y:S01]  /*1310*/  MUFU.RCP64H R41, R19 ;  /* 0x0000001300297308 */ /* 0x000e220000001800 */
[----:B------:R-:W-:Y:S01]  /*1320*/  IMAD.MOV.U32 R40, RZ, RZ, 0x1 ;  /* 0x00000001ff287424 */ /* 0x000fe200078e00ff */
[----:B------:R-:W-:Y:S01]  /*1330*/  FSETP.GEU.AND P1, PT, |R29|, 6.5827683646048100446e-37, PT ;  /* 0x036000001d00780b */ /* 0x000fe20003f2e200 */
[----:B------:R-:W-:Y:S04]  /*1340*/  BSSY.RECONVERGENT B2, `(.L_x_74) ;  /* 0x0000014000027945 */ /* 0x000fe80003800200 */
[----:B0-----:R-:W-:-:S08]  /*1350*/  DFMA R42, -R18, R40, 1 ;  /* 0x3ff00000122a742b */ /* 0x001fd00000000128 */
[----:B------:R-:W-:-:S08]  /*1360*/  DFMA R42, R42, R42, R42 ;  /* 0x0000002a2a2a722b */ /* 0x000fd0000000002a */
[----:B------:R-:W-:-:S08]  /*1370*/  DFMA R42, R40, R42, R40 ;  /* 0x0000002a282a722b */ /* 0x000fd00000000028 */
[----:B------:R-:W-:-:S08]  /*1380*/  DFMA R40, -R18, R42, 1 ;  /* 0x3ff000001228742b */ /* 0x000fd0000000012a */
[----:B------:R-:W-:-:S08]  /*1390*/  DFMA R40, R42, R40, R42 ;  /* 0x000000282a28722b */ /* 0x000fd0000000002a */
[----:B------:R-:W-:-:S08]  /*13a0*/  DMUL R44, R40, R28 ;  /* 0x0000001c282c7228 */ /* 0x000fd00000000000 */
        /* <DEDUP_REMOVED lines=13> */
.L_x_75:
[----:B------:R-:W-:Y:S05]  /*1480*/  BSYNC.RECONVERGENT B2 ;  /* 0x0000000000027941 */ /* 0x000fea0003800200 */
.L_x_74:
[----:B------:R-:W-:-:S08]  /*1490*/  DMUL R28, R32, -2 ;  /* 0xc0000000201c7828 */ /* 0x000fd00000000000 */
[----:B------:R-:W-:Y:S01]  /*14a0*/  DFMA R30, R28, R30, R40 ;  /* 0x0000001e1c1e722b */ /* 0x000fe20000000028 */
[----:B------:R-:W-:-:S07]  /*14b0*/  CS2R R40, SRZ ;  /* 0x0000000000287805 */ /* 0x000fce000001ff00 */
        /* <DEDUP_REMOVED lines=21> */
[----:B------:R-:W-:Y:S01]  /*1610*/  MOV R52, R43 ;  /* 0x0000002b00347202 */ /* 0x000fe20000000f00 */
[----:B------:R-:W-:Y:S02]  /*1620*/  IMAD.MOV.U32 R30, RZ, RZ, R42 ;  /* 0x000000ffff1e7224 */ /* 0x000fe400078e002a */
[----:B------:R-:W-:Y:S02]  /*1630*/  IMAD.MOV.U32 R51, RZ, RZ, R44 ;  /* 0x000000ffff337224 */ /* 0x000fe400078e002c */
[----:B------:R-:W-:Y:S01]  /*1640*/  IMAD.MOV.U32 R42, RZ, RZ, R50 ;  /* 0x000000ffff2a7224 */ /* 0x000fe200078e0032 */
[----:B------:R-:W-:Y:S01]  /*1650*/  MOV R50, 0x16b0 ;  /* 0x000016b000327802 */ /* 0x000fe20000000f00 */
[----:B------:R-:W-:Y:S02]  /*1660*/  IMAD.MOV.U32 R53, RZ, RZ, R31 ;  /* 0x000000ffff357224 */ /* 0x000fe400078e001f */
[----:B------:R-:W-:-:S02]  /*1670*/  IMAD.MOV.U32 R44, RZ, RZ, R40 ;  /* 0x000000ffff2c7224 */ /* 0x000fc400078e0028 */
[----:B------:R-:W-:Y:S02]  /*1680*/  IMAD.MOV.U32 R45, RZ, RZ, R41 ;  /* 0x000000ffff2d7224 */ /* 0x000fe400078e0029 */
[----:B------:R-:W-:-:S07]  /*1690*/  IMAD.MOV.U32 R43, RZ, RZ, R49 ;  /* 0x000000ffff2b7224 */ /* 0x000fce00078e0031 */
[----:B------:R-:W-:Y:S05]  /*16a0*/  CALL.REL.NOINC `($__internal_3_$__cuda_sm20_dsqrt_rn_f64_mediumpath_v1) ;  /* 0x0000001c00907944 */ /* 0x000fea0003c00000 */
[----:B------:R-:W-:Y:S02]  /*16b0*/  IMAD.MOV.U32 R28, RZ, RZ, R44 ;  /* 0x000000ffff1c7224 */ /* 0x000fe400078e002c */
[----:B------:R-:W-:-:S07]  /*16c0*/  IMAD.MOV.U32 R29, RZ, RZ, R45 ;  /* 0x000000ffff1d7224 */ /* 0x000fce00078e002d */
.L_x_77:
[----:B------:R-:W-:Y:S05]  /*16d0*/  BSYNC.RECONVERGENT B0 ;  /* 0x0000000000007941 */ /* 0x000fea0003800200 */
.L_x_76:
[----:B------:R-:W0:Y:S02]  /*16e0*/  LDCU.64 UR4, c[0x0][0x380] ;  /* 0x00007000ff0477ac */ /* 0x000e240008000a00 */
[----:B0-----:R-:W-:-:S04]  /*16f0*/  LEA R44, P0, R8, UR4, 0x2 ;  /* 0x00000004082c7c11 */ /* 0x001fc8000f8010ff */
[----:B------:R-:W-:-:S05]  /*1700*/  LEA.HI.X R45, R8, UR5, R0, 0x2, P0 ;  /* 0x00000005082d7c11 */ /* 0x000fca00080f1400 */
[----:B------:R-:W2:Y:S01]  /*1710*/  LDG.E.CONSTANT R44, desc[UR14][R44.64] ;  /* 0x0000000e2c2c7981 */ /* 0x000ea2000c1e9900 */
[----:B------:R-:W0:Y:S01]  /*1720*/  MUFU.RCP64H R43, R29 ;  /* 0x0000001d002b7308 */ /* 0x000e220000001800 */
[----:B------:R-:W-:Y:S01]  /*1730*/  IMAD.MOV.U32 R42, RZ, RZ, 0x1 ;  /* 0x00000001ff2a7424 */ /* 0x000fe200078e00ff */
        /* <DEDUP_REMOVED lines=23> */
.L_x_78:
[----:B------:R-:W-:Y:S05]  /*18b0*/  BSYNC.RECONVERGENT B2 ;  /* 0x0000000000027941 */ /* 0x000fea0003800200 */
.L_x_71:
[----:B------:R-:W-:Y:S05]  /*18c0*/  BSYNC.RECONVERGENT B1 ;  /* 0x0000000000017941 */ /* 0x000fea0003800200 */
.L_x_70:
[----:B------:R-:W-:Y:S01]  /*18d0*/  ISETP.GE.AND P0, PT, R8, R5, PT ;  /* 0x000000050800720c */ /* 0x000fe20003f06270 */
[----:B------:R-:W-:Y:S01]  /*18e0*/  BSSY.RECONVERGENT B1, `(.L_x_79) ;  /* 0x0000054000017945 */ /* 0x000fe20003800200 */
[----:B------:R-:W-:Y:S02]  /*18f0*/  IMAD.MOV.U32 R28, RZ, RZ, 0x0 ;  /* 0x00000000ff1c7424 */ /* 0x000fe400078e00ff */
[----:B------:R-:W-:-:S09]  /*1900*/  IMAD.MOV.U32 R29, RZ, RZ, 0x7ff80000 ;  /* 0x7ff80000ff1d7424 */ /* 0x000fd200078e00ff */
[----:B------:R-:W-:Y:S05]  /*1910*/  @!P0 BRA `(.L_x_80) ;  /* 0x0000000400408947 */ /* 0x000fea0003800000 */
[----:B------:R-:W0:Y:S01]  /*1920*/  LDC.64 R32, c[0x0][0x3a0] ;  /* 0x0000e800ff207b82 */ /* 0x000e220000000a00 */
[----:B------:R-:W-:Y:S01]  /*1930*/  SHF.R.S32.HI R31, RZ, 0x1f, R47 ;  /* 0x0000001fff1f7819 */ /* 0x000fe2000001142f */
[----:B------:R-:W2:Y:S01]  /*1940*/  LDG.E.CONSTANT R45, desc[UR14][R34.64+0x4] ;  /* 0x0000040e222d7981 */ /* 0x000ea2000c1e9900 */
[----:B------:R-:W-:-:S04]  /*1950*/  IADD3 R42, P0, PT, -R47, R8, RZ ;  /* 0x000000082f2a7210 */ /* 0x000fc80007f1e1ff */
[----:B------:R-:W-:Y:S02]  /*1960*/  IADD3.X R43, PT, PT, R0, ~R31, RZ, P0, !PT ;  /* 0x8000001f002b7210 */ /* 0x000fe400007fe4ff */
[----:B0-----:R-:W-:-:S04]  /*1970*/  LEA R30, P0, R42, R32, 0x2 ;  /* 0x000000202a1e7211 */ /* 0x001fc800078010ff */
[----:B------:R-:W-:-:S05]  /*1980*/  LEA.HI.X R31, R42, R33, R43, 0x2, P0 ;  /* 0x000000212a1f7211 */ /* 0x000fca00000f142b */
[----:B------:R-:W2:Y:S02]  /*1990*/  LDG.E.CONSTANT R30, desc[UR14][R30.64+0x4] ;  /* 0x0000040e1e1e7981 */ /* 0x000ea4000c1e9900 */
[----:B--2---:R-:W-:-:S13]  /*19a0*/  ISETP.NE.AND P0, PT, R45, R30, PT ;  /* 0x0000001e2d00720c */ /* 0x004fda0003f05270 */
[----:B------:R-:W-:Y:S05]  /*19b0*/  @P0 BRA `(.L_x_80) ;  /* 0x0000000400180947 */ /* 0x000fea0003800000 */
[----:B------:R-:W-:Y:S02]  /*19c0*/  IADD3 R30, P0, PT, -R14, R8, RZ ;  /* 0x000000080e1e7210 */ /* 0x000fe40007f1e1ff */
[----:B------:R-:W-:Y:S02]  /*19d0*/  SHF.R.S32.HI R31, RZ, 0x1f, R14 ;  /* 0x0000001fff1f7819 */ /* 0x000fe4000001140e */
[----:B------:R-:W-:-:S03]  /*19e0*/  LEA R32, P1, R30, R32, 0x2 ;  /* 0x000000201e207211 */ /* 0x000fc600078210ff */
[----:B------:R-:W-:-:S05]  /*19f0*/  IMAD.X R31, R0, 0x1, ~R31, P0 ;  /* 0x00000001001f7824 */ /* 0x000fca00000e0e1f */
[----:B------:R-:W-:-:S05]  /*1a00*/  LEA.HI.X R33, R30, R33, R31, 0x2, P1 ;  /* 0x000000211e217211 */ /* 0x000fca00008f141f */
[----:B------:R-:W2:Y:S02]  /*1a10*/  LDG.E.CONSTANT R32, desc[UR14][R32.64+0x4] ;  /* 0x0000040e20207981 */ /* 0x000ea4000c1e9900 */
[----:B--2---:R-:W-:-:S13]  /*1a20*/  ISETP.NE.AND P0, PT, R45, R32, PT ;  /* 0x000000202d00720c */ /* 0x004fda0003f05270 */
[----:B------:R-:W-:Y:S05]  /*1a30*/  @P0 BRA `(.L_x_80) ;  /* 0x0000000000f80947 */ /* 0x000fea0003800000 */
[----:B------:R-:W0:Y:S01]  /*1a40*/  LDCU.64 UR4, c[0x0][0x390] ;  /* 0x00007200ff0477ac */ /* 0x000e220008000a00 */
[----:B------:R-:W2:Y:S01]  /*1a50*/  LDG.E.64.CONSTANT R28, desc[UR14][R36.64+0x8] ;  /* 0x0000080e241c7981 */ /* 0x000ea2000c1e9b00 */
[----:B0-----:R-:W-:-:S04]  /*1a60*/  LEA R44, P0, R42, UR4, 0x3 ;  /* 0x000000042a2c7c11 */ /* 0x001fc8000f8018ff */
[----:B------:R-:W-:-:S06]  /*1a70*/  LEA.HI.X R45, R42, UR5, R43, 0x3, P0 ;  /* 0x000000052a2d7c11 */ /* 0x000fcc00080f1c2b */
        /* <DEDUP_REMOVED lines=22> */
[----:B------:R-:W-:Y:S05]  /*1be0*/  CALL.REL.NOINC `($__internal_2_$__cuda_sm20_div_rn_f64_full) ;  /* 0x0000001000b07944 */ /* 0x000fea0003c00000 */
[----:B------:R-:W-:Y:S01]  /*1bf0*/  IMAD.MOV.U32 R32, RZ, RZ, R43 ;  /* 0x000000ffff207224 */ /* 0x000fe200078e002b */
[----:B------:R-:W-:-:S07]  /*1c00*/  MOV R33, R42 ;  /* 0x0000002a00217202 */ /* 0x000fce0000000f00 */
.L_x_82:
[----:B------:R-:W-:Y:S05]  /*1c10*/  BSYNC.RECONVERGENT B2 ;  /* 0x0000000000027941 */ /* 0x000fea0003800200 */
.L_x_81:
[----:B------:R-:W0:Y:S02]  /*1c20*/  LDCU.64 UR4, c[0x0][0x390] ;  /* 0x00007200ff0477ac */ /* 0x000e240008000a00 */
[----:B0-----:R-:W-:-:S04]  /*1c30*/  LEA R44, P0, R30, UR4, 0x3 ;  /* 0x000000041e2c7c11 */ /* 0x001fc8000f8018ff */
[----:B------:R-:W-:-:S06]  /*1c40*/  LEA.HI.X R45, R30, UR5, R31, 0x3, P0 ;  /* 0x000000051e2d7c11 */ /* 0x000fcc00080f1c1f */
[----:B------:R-:W2:Y:S01]  /*1c50*/  LDG.E.64.CONSTANT R44, desc[UR14][R44.64+0x8] ;  /* 0x0000080e2c2c7981 */ /* 0x000ea2000c1e9b00 */
[----:B------:R-:W0:Y:S01]  /*1c60*/  I2F.F64 R30, R14 ;  /* 0x0000000e001e7312 */ /* 0x000e220000201c00 */
[----:B------:R-:W-:Y:S01]  /*1c70*/  IMAD.MOV.U32 R48, RZ, RZ, 0x1 ;  /* 0x00000001ff307424 */ /* 0x000fe200078e00ff */
[----:B------:R-:W-:Y:S06]  /*1c80*/  BSSY.RECONVERGENT B2, `(.L_x_83) ;  /* 0x0000018000027945 */ /* 0x000fec0003800200 */
        /* <DEDUP_REMOVED lines=23> */
.L_x_84:
[----:B------:R-:W-:Y:S05]  /*1e00*/  BSYNC.RECONVERGENT B2 ;  /* 0x0000000000027941 */ /* 0x000fea0003800200 */
.L_x_83:
[----:B------:R-:W-:-:S11]  /*1e10*/  DADD R28, R42, -R32 ;  /* 0x000000002a1c7229 */ /* 0x000fd60000000820 */
.L_x_80:
[----:B------:R-:W-:Y:S05]  /*1e20*/  BSYNC.RECONVERGENT B1 ;  /* 0x0000000000017941 */ /* 0x000fea0003800200 */
.L_x_79:
[----:B------:R-:W-:Y:S01]  /*1e30*/  ISETP.GE.AND P0, PT, R8, R4, PT ;  /* 0x000000040800720c */ /* 0x000fe20003f06270 */
[----:B------:R-:W-:Y:S01]  /*1e40*/  BSSY.RECONVERGENT B1, `(.L_x_85) ;  /* 0x000006f000017945 */ /* 0x000fe20003800200 */
[----:B------:R-:W-:Y:S01]  /*1e50*/  IMAD.MOV.U32 R32, RZ, RZ, 0x0 ;  /* 0x00000000ff207424 */ /* 0x000fe200078e00ff */
[----:B------:R-:W-:-:S10]  /*1e60*/  MOV R33, 0x7ff80000 ;  /* 0x7ff8000000217802 */ /* 0x000fd40000000f00 */
[----:B------:R-:W-:Y:S05]  /*1e70*/  @!P0 BRA `(.L_x_86) ;  /* 0x0000000400ac8947 */ /* 0x000fea0003800000 */
[----:B------:R-:W0:Y:S01]  /*1e80*/  LDCU.64 UR4, c[0x0][0x3a0] ;  /* 0x00007400ff0477ac */ /* 0x000e220008000a00 */
[----:B------:R-:W-:Y:S01]  /*1e90*/  SHF.R.S32.HI R31, RZ, 0x1f, R15 ;  /* 0x0000001fff1f7819 */ /* 0x000fe2000001140f */
[----:B------:R-:W2:Y:S01]  /*1ea0*/  LDG.E.CONSTANT R35, desc[UR14][R34.64+0x4] ;  /* 0x0000040e22237981 */ /* 0x000ea2000c1e9900 */
[----:B------:R-:W-:-:S05]  /*1eb0*/  IADD3 R42, P0, PT, -R15, R8, RZ ;  /* 0x000000080f2a7210 */ /* 0x000fca0007f1e1ff */
[----:B------:R-:W-:Y:S01]  /*1ec0*/  IMAD.X R43, R0, 0x1, ~R31, P0 ;  /* 0x00000001002b7824 */ /* 0x000fe200000e0e1f */
[----:B0-----:R-:W-:-:S04]  /*1ed0*/  LEA R30, P0, R42, UR4, 0x2 ;  /* 0x000000042a1e7c11 */ /* 0x001fc8000f8010ff */
[----:B------:R-:W-:-:S05]  /*1ee0*/  LEA.HI.X R31, R42, UR5, R43, 0x2, P0 ;  /* 0x000000052a1f7c11 */ /* 0x000fca00080f142b */
[----:B------:R-:W2:Y:S02]  /*1ef0*/  LDG.E.CONSTANT R30, desc[UR14][R30.64+0x4] ;  /* 0x0000040e1e1e7981 */ /* 0x000ea4000c1e9900 */
[----:B--2---:R-:W-:-:S13]  /*1f00*/  ISETP.NE.AND P0, PT, R35, R30, PT ;  /* 0x0000001e2300720c */ /* 0x004fda0003f05270 */
[----:B------:R-:W-:Y:S05]  /*1f10*/  @P0 BRA `(.L_x_86) ;  /* 0x0000000400840947 */ /* 0x000fea0003800000 */
[----:B------:R-:W0:Y:S01]  /*1f20*/  LDCU.64 UR4, c[0x0][0x390] ;  /* 0x00007200ff0477ac */ /* 0x000e220008000a00 */
[C---:B------:R-:W-:Y:S01]  /*1f30*/  IMAD.SHL.U32 R0, R42.reuse, 0x8, RZ ;  /* 0x000000082a007824 */ /* 0x040fe200078e00ff */
[----:B------:R-:W-:Y:S02]  /*1f40*/  SHF.L.U64.HI R30, R42, 0x3, R43 ;  /* 0x000000032a1e7819 */ /* 0x000fe4000001022b */
[----:B------:R1:W2:Y:S02]  /*1f50*/  LDG.E.64.CONSTANT R42, desc[UR14][R36.64+0x8] ;  /* 0x0000080e242a7981 */ /* 0x0002a4000c1e9b00 */
[----:B0-----:R-:W-:-:S04]  /*1f60*/  IADD3 R44, P0, PT, R0, UR4, RZ ;  /* 0x00000004002c7c10 */ /* 0x001fc8000ff1e0ff */
[----:B------:R-:W-:-:S06]  /*1f70*/  IADD3.X R45, PT, PT, R30, UR5, RZ, P0, !PT ;  /* 0x000000051e2d7c10 */ /* 0x000fcc00087fe4ff */
[----:B------:R-:W2:Y:S01]  /*1f80*/  LDG.E.64.CONSTANT R44, desc[UR14][R44.64+0x8] ;  /* 0x0000080e2c2c7981 */ /* 0x000ea2000c1e9b00 */
[----:B-1----:R-:W0:Y:S01]  /*1f90*/  I2F.F64 R36, R15 ;  /* 0x0000000f00247312 */ /* 0x002e220000201c00 */
        /* <DEDUP_REMOVED lines=24> */
.L_x_88:
[----:B------:R-:W-:Y:S05]  /*2120*/  BSYNC.RECONVERGENT B2 ;  /* 0x0000000000027941 */ /* 0x000fea0003800200 */
.L_x_87:
[----:B------:R-:W0:Y:S01]  /*2130*/  LDCU.64 UR4, c[0x0][0x398] ;  /* 0x00007300ff0477ac */ /* 0x000e220008000a00 */
[----:B------:R-:W2:Y:S01]  /*2140*/  LDG.E.64.CONSTANT R38, desc[UR14][R38.64+0x8] ;  /* 0x0000080e26267981 */ /* 0x000ea2000c1e9b00 */
[----:B0-----:R-:W-:-:S04]  /*2150*/  IADD3 R44, P0, PT, R0, UR4, RZ ;  /* 0x00000004002c7c10 */ /* 0x001fc8000ff1e0ff */
[----:B------:R-:W-:-:S06]  /*2160*/  IADD3.X R45, PT, PT, R30, UR5, RZ, P0, !PT ;  /* 0x000000051e2d7c10 */ /* 0x000fcc00087fe4ff */
        /* <DEDUP_REMOVED lines=25> */
.L_x_90:
[----:B------:R-:W-:Y:S05]  /*2300*/  BSYNC.RECONVERGENT B2 ;  /* 0x0000000000027941 */ /* 0x000fea0003800200 */
.L_x_89:
[----:B------:R-:W-:-:S08]  /*2310*/  DFMA R38, -R34, R34, R30 ;  /* 0x000000222226722b */ /* 0x000fd0000000011e */
[----:B------:R-:W-:-:S14]  /*2320*/  DSETP.GT.AND P0, PT, R38, RZ, PT ;  /* 0x000000ff2600722a */ /* 0x000fdc0003f04000 */
[----:B------:R-:W-:Y:S05]  /*2330*/  @!P0 BRA `(.L_x_86) ;  /* 0x00000000007c8947 */ /* 0x000fea0003800000 */
[----:B------:R-:W0:Y:S01]  /*2340*/  MUFU.RSQ64H R33, R39 ;  /* 0x0000002700217308 */ /* 0x000e220000001c00 */
[----:B------:R-:W-:Y:S01]  /*2350*/  VIADD R32, R39, 0xfcb00000 ;  /* 0xfcb0000027207836 */ /* 0x000fe20000000000 */
[----:B------:R-:W-:Y:S01]  /*2360*/  MOV R43, 0x3fd80000 ;  /* 0x3fd80000002b7802 */ /* 0x000fe20000000f00 */
[----:B------:R-:W-:Y:S01]  /*2370*/  IMAD.MOV.U32 R42, RZ, RZ, 0x0 ;  /* 0x00000000ff2a7424 */ /* 0x000fe200078e00ff */
[----:B------:R-:W-:Y:S02]  /*2380*/  BSSY.RECONVERGENT B0, `(.L_x_91) ;  /* 0x0000018000007945 */ /* 0x000fe40003800200 */
        /* <DEDUP_REMOVED lines=12> */
[----:B------:R-:W-:Y:S01]  /*2450*/  IMAD.MOV.U32 R51, RZ, RZ, R42 ;  /* 0x000000ffff337224 */ /* 0x000fe200078e002a */
[----:B------:R-:W-:Y:S01]  /*2460*/  MOV R44, R36 ;  /* 0x00000024002c7202 */ /* 0x000fe20000000f00 */
[----:B------:R-:W-:Y:S01]  /*2470*/  IMAD.MOV.U32 R48, RZ, RZ, R38 ;  /* 0x000000ffff307224 */ /* 0x000fe200078e0026 */
[----:B------:R-:W-:Y:S01]  /*2480*/  MOV R50, 0x2500 ;  /* 0x0000250000327802 */ /* 0x000fe20000000f00 */
[----:B------:R-:W-:Y:S02]  /*2490*/  IMAD.MOV.U32 R53, RZ, RZ, R39 ;  /* 0x000000ffff357224 */ /* 0x000fe400078e0027 */
[----:B------:R-:W-:Y:S02]  /*24a0*/  IMAD.MOV.U32 R45, RZ, RZ, R37 ;  /* 0x000000ffff2d7224 */ /* 0x000fe400078e0025 */
[----:B------:R-:W-:Y:S02]  /*24b0*/  IMAD.MOV.U32 R30, RZ, RZ, R34 ;  /* 0x000000ffff1e7224 */ /* 0x000fe400078e0022 */
[----:B------:R-:W-:-:S02]  /*24c0*/  IMAD.MOV.U32 R52, RZ, RZ, R35 ;  /* 0x000000ffff347224 */ /* 0x000fc400078e0023 */
[----:B------:R-:W-:Y:S02]  /*24d0*/  IMAD.MOV.U32 R42, RZ, RZ, R32 ;  /* 0x000000ffff2a7224 */ /* 0x000fe400078e0020 */
[----:B------:R-:W-:-:S07]  /*24e0*/  IMAD.MOV.U32 R43, RZ, RZ, R31 ;  /* 0x000000ffff2b7224 */ /* 0x000fce00078e001f */
[----:B------:R-:W-:Y:S05]  /*24f0*/  CALL.REL.NOINC `($__internal_3_$__cuda_sm20_dsqrt_rn_f64_mediumpath_v1) ;  /* 0x0000000c00fc7944 */ /* 0x000fea0003c00000 */
.L_x_92:
[----:B------:R-:W-:Y:S05]  /*2500*/  BSYNC.RECONVERGENT B0 ;  /* 0x0000000000007941 */ /* 0x000fea0003800200 */
.L_x_91:
[----:B------:R-:W-:Y:S01]  /*2510*/  MOV R32, R44 ;  /* 0x0000002c00207202 */ /* 0x000fe20000000f00 */
[----:B------:R-:W-:-:S07]  /*2520*/  IMAD.MOV.U32 R33, RZ, RZ, R45 ;  /* 0x000000ffff217224 */ /* 0x000fce00078e002d */
.L_x_86:
[----:B------:R-:W-:Y:S05]  /*2530*/  BSYNC.RECONVERGENT B1 ;  /* 0x0000000000017941 */ /* 0x000fea0003800200 */
.L_x_85:
[----:B------:R-:W-:Y:S01]  /*2540*/  DSETP.NAN.AND P0, PT, R28, R28, PT ;  /* 0x0000001c1c00722a */ /* 0x000fe20003f08000 */
[----:B------:R-:W-:Y:S01]  /*2550*/  BSSY.RECONVERGENT B1, `(.L_x_93) ;  /* 0x0000023000017945 */ /* 0x000fe20003800200 */
[----:B------:R-:W-:-:S04]  /*2560*/  IMAD.MOV.U32 R38, RZ, RZ, 0x7fffffff ;  /* 0x7fffffffff267424 */ /* 0x000fc800078e00ff */
[----:B------:R-:W-:-:S06]  /*2570*/  DSETP.NAN.OR P0, PT, R32, R40, P0 ;  /* 0x000000282000722a */ /* 0x000fcc0000708400 */
[----:B------:R-:W-:-:S14]  /*2580*/  DSETP.LEU.OR P0, PT, R32, RZ, P0 ;  /* 0x000000ff2000722a */ /* 0x000fdc000070b400 */
[----:B------:R-:W-:Y:S05]  /*2590*/  @P0 BRA `(.L_x_94) ;  /* 0x0000000000780947 */ /* 0x000fea0003800000 */
[----:B------:R-:W0:Y:S01]  /*25a0*/  MUFU.RCP64H R31, R33 ;  /* 0x00000021001f7308 */ /* 0x000e220000001800 */
[----:B------:R-:W-:Y:S01]  /*25b0*/  IMAD.MOV.U32 R30, RZ, RZ, 0x1 ;  /* 0x00000001ff1e7424 */ /* 0x000fe200078e00ff */
[----:B------:R-:W-:Y:S01]  /*25c0*/  FSETP.GEU.AND P1, PT, |R29|, 6.5827683646048100446e-37, PT ;  /* 0x036000001d00780b */ /* 0x000fe20003f2e200 */
[----:B------:R-:W-:Y:S04]  /*25d0*/  BSSY.RECONVERGENT B2, `(.L_x_95) ;  /* 0x0000016000027945 */ /* 0x000fe80003800200 */
[----:B0-----:R-:W-:-:S08]  /*25e0*/  DFMA R34, R30, -R32, 1 ;  /* 0x3ff000001e22742b */ /* 0x001fd00000000820 */
[----:B------:R-:W-:-:S08]  /*25f0*/  DFMA R34, R34, R34, R34 ;  /* 0x000000222222722b */ /* 0x000fd00000000022 */
[----:B------:R-:W-:-:S08]  /*2600*/  DFMA R34, R30, R34, R30 ;  /* 0x000000221e22722b */ /* 0x000fd0000000001e */
[----:B------:R-:W-:-:S08]  /*2610*/  DFMA R30, R34, -R32, 1 ;  /* 0x3ff00000221e742b */ /* 0x000fd00000000820 */
[----:B------:R-:W-:-:S08]  /*2620*/  DFMA R30, R34, R30, R34 ;  /* 0x0000001e221e722b */ /* 0x000fd00000000022 */
[----:B------:R-:W-:-:S08]  /*2630*/  DMUL R42, R30, R28 ;  /* 0x0000001c1e2a7228 */ /* 0x000fd00000000000 */
[----:B------:R-:W-:-:S08]  /*2640*/  DFMA R34, R42, -R32, R28 ;  /* 0x800000202a22722b */ /* 0x000fd0000000001c */
[----:B------:R-:W-:Y:S01]  /*2650*/  DFMA R42, R30, R34, R42 ;  /* 0x000000221e2a722b */ /* 0x000fe2000000002a */
[----:B------:R0:W1:Y:S09]  /*2660*/  F2F.F64.F32 R30, R12 ;  /* 0x0000000c001e7310 */ /* 0x0000720000201800 */
[----:B------:R-:W-:-:S05]  /*2670*/  FFMA R0, RZ, R33, R43 ;  /* 0x00000021ff007223 */ /* 0x000fca000000002b */
[----:B------:R-:W-:-:S13]  /*2680*/  FSETP.GT.AND P0, PT, |R0|, 1.469367938527859385e-39, PT ;  /* 0x001000000000780b */ /* 0x000fda0003f04200 */
[----:B01----:R-:W-:Y:S05]  /*2690*/  @P0 BRA P1, `(.L_x_96) ;  /* 0x0000000000240947 */ /* 0x003fea0000800000 */
[----:B------:R-:W-:Y:S01]  /*26a0*/  IMAD.MOV.U32 R52, RZ, RZ, R28 ;  /* 0x000000ffff347224 */ /* 0x000fe200078e001c */
[----:B------:R-:W-:Y:S01]  /*26b0*/  MOV R42, R32 ;  /* 0x00000020002a7202 */ /* 0x000fe20000000f00 */
[----:B------:R-:W-:Y:S01]  /*26c0*/  IMAD.MOV.U32 R51, RZ, RZ, R29 ;  /* 0x000000ffff337224 */ /* 0x000fe200078e001d */
[----:B------:R-:W-:Y:S01]  /*26d0*/  MOV R48, 0x2700 ;  /* 0x0000270000307802 */ /* 0x000fe20000000f00 */
[----:B------:R-:W-:-:S07]  /*26e0*/  IMAD.MOV.U32 R45, RZ, RZ, R33 ;  /* 0x000000ffff2d7224 */ /* 0x000fce00078e0021 */
[----:B------:R-:W-:Y:S05]  /*26f0*/  CALL.REL.NOINC `($__internal_2_$__cuda_sm20_div_rn_f64_full) ;  /* 0x0000000400ec7944 */ /* 0x000fea0003c00000 */
[----:B------:R-:W-:-:S04]  /*2700*/  LOP3.LUT R43, R43, R42, RZ, 0x3c, !PT ;  /* 0x0000002a2b2b7212 */ /* 0x000fc800078e3cff */
[----:B------:R-:W-:-:S04]  /*2710*/  LOP3.LUT R42, R43, R42, RZ, 0x3c, !PT ;  /* 0x0000002a2b2a7212 */ /* 0x000fc800078e3cff */
[----:B------:R-:W-:-:S07]  /*2720*/  LOP3.LUT R43, R43, R42, RZ, 0x3c, !PT ;  /* 0x0000002a2b2b7212 */ /* 0x000fce00078e3cff */
.L_x_96:
[----:B------:R-:W-:Y:S05]  /*2730*/  BSYNC.RECONVERGENT B2 ;  /* 0x0000000000027941 */ /* 0x000fea0003800200 */
.L_x_95:
[----:B------:R-:W0:Y:S02]  /*2740*/  F2F.F64.F32 R28, R11 ;  /* 0x0000000b001c7310 */ /* 0x000e240000201800 */
[----:B0-----:R-:W-:-:S08]  /*2750*/  DMUL R28, R28, R42 ;  /* 0x0000002a1c1c7228 */ /* 0x001fd00000000000 */
[----:B------:R-:W-:-:S06]  /*2760*/  DFMA R28, R30, R40, R28 ;  /* 0x000000281e1c722b */ /* 0x000fcc000000001c */
[----:B------:R0:W1:Y:S05]  /*2770*/  F2F.F32.F64 R38, R28 ;  /* 0x0000001c00267310 */ /* 0x00006a0000301000 */
.L_x_94:
[----:B------:R-:W-:Y:S05]  /*2780*/  BSYNC.RECONVERGENT B1 ;  /* 0x0000000000017941 */ /* 0x000fea0003800200 */
.L_x_93:
[----:B------:R-:W-:Y:S01]  /*2790*/  ISETP.NE.AND P0, PT, R10, RZ, PT ;  /* 0x000000ff0a00720c */ /* 0x000fe20003f05270 */
[----:B------:R-:W-:Y:S01]  /*27a0*/  BSSY.RECONVERGENT B1, `(.L_x_97) ;  /* 0x0000034000017945 */ /* 0x000fe20003800200 */
[----:B-1----:R-:W-:-:S11]  /*27b0*/  IMAD.MOV.U32 R0, RZ, RZ, R38 ;  /* 0x000000ffff007224 */ /* 0x002fd600078e0026 */
[----:B------:R-:W-:Y:S05]  /*27c0*/  @!P0 BRA `(.L_x_98) ;  /* 0x0000000000c48947 */ /* 0x000fea0003800000 */
[----:B------:R-:W-:Y:S01]  /*27d0*/  FSETP.NAN.AND P0, PT, |R38|, |R38|, PT ;  /* 0x400000262600720b */ /* 0x000fe20003f08200 */
[----:B------:R-:W-:-:S12]  /*27e0*/  IMAD.MOV.U32 R0, RZ, RZ, 0x7fffffff ;  /* 0x7fffffffff007424 */ /* 0x000fd800078e00ff */
[----:B------:R-:W-:Y:S05]  /*27f0*/  @P0 BRA `(.L_x_98) ;  /* 0x0000000000b80947 */ /* 0x000fea0003800000 */
[----:B0-----:R-:W0:Y:S01]  /*2800*/  F2F.F64.F32 R28, R38 ;  /* 0x00000026001c7310 */ /* 0x001e220000201800 */
[----:B------:R-:W-:Y:S01]  /*2810*/  DADD R30, -R16, 1 ;  /* 0x3ff00000101e7429 */ /* 0x000fe20000000100 */
[----:B------:R-:W-:Y:S01]  /*2820*/  MOV R34, 0x1 ;  /* 0x0000000100227802 */ /* 0x000fe20000000f00 */
[----:B------:R-:W-:Y:S05]  /*2830*/  BSSY.RECONVERGENT B2, `(.L_x_99) ;  /* 0x0000023000027945 */ /* 0x000fea0003800200 */
[----:B------:R-:W1:Y:S01]  /*2840*/  MUFU.RCP64H R35, 6 ;  /* 0x4018000000237908 */ /* 0x000e620000001800 */
[----:B0-----:R-:W-:-:S08]  /*2850*/  DMUL R28, R28, R30 ;  /* 0x0000001e1c1c7228 */ /* 0x001fd00000000000 */
[----:B------:R-:W-:-:S08]  /*2860*/  DFMA R32, R16, R26, R28 ;  /* 0x0000001a1020722b */ /* 0x000fd0000000001c */
[----:B------:R-:W-:Y:S01]  /*2870*/  DFMA R30, R16, -R32, R26 ;  /* 0x80000020101e722b */ /* 0x000fe2000000001a */
[----:B------:R-:W-:Y:S02]  /*2880*/  IMAD.MOV.U32 R26, RZ, RZ, 0x0 ;  /* 0x00000000ff1a7424 */ /* 0x000fe400078e00ff */
[----:B------:R-:W-:-:S05]  /*2890*/  IMAD.MOV.U32 R27, RZ, RZ, 0x40180000 ;  /* 0x40180000ff1b7424 */ /* 0x000fca00078e00ff */
[----:B------:R-:W-:Y:S02]  /*28a0*/  DFMA R30, R16, R24, R30 ;  /* 0x00000018101e722b */ /* 0x000fe4000000001e */
[----:B-1----:R-:W-:-:S06]  /*28b0*/  DFMA R36, R34, -R26, 1 ;  /* 0x3ff000002224742b */ /* 0x002fcc000000081a */
[----:B------:R-:W-:Y:S02]  /*28c0*/  DFMA R28, R16, -R30, R24 ;  /* 0x8000001e101c722b */ /* 0x000fe40000000018 */
[----:B------:R-:W-:Y:S02]  /*28d0*/  DFMA R36, R36, R36, R36 ;  /* 0x000000242424722b */ /* 0x000fe40000000024 */
[----:B------:R-:W-:-:S04]  /*28e0*/  DFMA R24, R30, 2, R32 ;  /* 0x400000001e18782b */ /* 0x000fc80000000020 */
[----:B------:R-:W-:Y:S02]  /*28f0*/  DFMA R28, R16, R22, R28 ;  /* 0x00000016101c722b */ /* 0x000fe4000000001c */
[----:B------:R-:W-:-:S06]  /*2900*/  DFMA R36, R34, R36, R34 ;  /* 0x000000242224722b */ /* 0x000fcc0000000022 */
[----:B------:R-:W-:Y:S02]  /*2910*/  DFMA R22, R16, -R28, R22 ;  /* 0x8000001c1016722b */ /* 0x000fe40000000016 */
[----:B------:R-:W-:Y:S02]  /*2920*/  DFMA R26, R36, -R26, 1 ;  /* 0x3ff00000241a742b */ /* 0x000fe4000000081a */
[----:B------:R-:W-:-:S04]  /*2930*/  DFMA R24, R28, 2, R24 ;  /* 0x400000001c18782b */ /* 0x000fc80000000018 */
[----:B------:R-:W-:Y:S02]  /*2940*/  DFMA R20, R16, R20, R22 ;  /* 0x000000141014722b */ /* 0x000fe40000000016 */
[----:B------:R-:W-:-:S06]  /*2950*/  DFMA R26, R36, R26, R36 ;  /* 0x0000001a241a722b */ /* 0x000fcc0000000024 */
        /* <DEDUP_REMOVED lines=9> */
[----:B------:R-:W-:Y:S01]  /*29f0*/  MOV R48, 0x2a30 ;  /* 0x00002a3000307802 */ /* 0x000fe20000000f00 */
[----:B------:R-:W-:Y:S02]  /*2a00*/  IMAD.MOV.U32 R42, RZ, RZ, RZ ;  /* 0x000000ffff2a7224 */ /* 0x000fe400078e00ff */
[----:B------:R-:W-:-:S07]  /*2a10*/  IMAD.MOV.U32 R45, RZ, RZ, 0x40180000 ;  /* 0x40180000ff2d7424 */ /* 0x000fce00078e00ff */
[----:B------:R-:W-:Y:S05]  /*2a20*/  CALL.REL.NOINC `($__internal_2_$__cuda_sm20_div_rn_f64_full) ;  /* 0x0000000400207944 */ /* 0x000fea0003c00000 */
[----:B------:R-:W-:-:S04]  /*2a30*/  LOP3.LUT R43, R43, R42, RZ, 0x3c, !PT ;  /* 0x0000002a2b2b7212 */ /* 0x000fc800078e3cff */
[----:B------:R-:W-:-:S04]  /*2a40*/  LOP3.LUT R42, R43, R42, RZ, 0x3c, !PT ;  /* 0x0000002a2b2a7212 */ /* 0x000fc800078e3cff */
[----:B------:R-:W-:-:S07]  /*2a50*/  LOP3.LUT R43, R43, R42, RZ, 0x3c, !PT ;  /* 0x0000002a2b2b7212 */ /* 0x000fce00078e3cff */
.L_x_100:
[----:B------:R-:W-:Y:S05]  /*2a60*/  BSYNC.RECONVERGENT B2 ;  /* 0x0000000000027941 */ /* 0x000fea0003800200 */
.L_x_99:
[----:B------:R1:W2:Y:S01]  /*2a70*/  F2F.F32.F64 R0, R42 ;  /* 0x0000002a00007310 */ /* 0x0002a20000301000 */
[----:B------:R-:W-:Y:S01]  /*2a80*/  IMAD.MOV.U32 R26, RZ, RZ, R32 ;  /* 0x000000ffff1a7224 */ /* 0x000fe200078e0020 */
[----:B------:R-:W-:Y:S01]  /*2a90*/  MOV R24, R30 ;  /* 0x0000001e00187202 */ /* 0x000fe20000000f00 */
[----:B------:R-:W-:Y:S02]  /*2aa0*/  IMAD.MOV.U32 R27, RZ, RZ, R33 ;  /* 0x000000ffff1b7224 */ /* 0x000fe400078e0021 */
[----:B------:R-:W-:Y:S02]  /*2ab0*/  IMAD.MOV.U32 R25, RZ, RZ, R31 ;  /* 0x000000ffff197224 */ /* 0x000fe400078e001f */
[----:B------:R-:W-:Y:S02]  /*2ac0*/  IMAD.MOV.U32 R22, RZ, RZ, R28 ;  /* 0x000000ffff167224 */ /* 0x000fe400078e001c */
[----:B------:R-:W-:-:S07]  /*2ad0*/  IMAD.MOV.U32 R23, RZ, RZ, R29 ;  /* 0x000000ffff177224 */ /* 0x000fce00078e001d */
.L_x_98:
[----:B------:R-:W-:Y:S05]  /*2ae0*/  BSYNC.RECONVERGENT B1 ;  /* 0x0000000000017941 */ /* 0x000fea0003800200 */
.L_x_97:
[----:B------:R-:W3:Y:S01]  /*2af0*/  LDC.64 R30, c[0x0][0x418] ;  /* 0x00010600ff1e7b82 */ /* 0x000ee20000000a00 */
[----:B0-----:R-:W-:Y:S01]  /*2b00*/  IMAD.IADD R28, R9, 0x1, R8 ;  /* 0x00000001091c7824 */ /* 0x001fe200078e0208 */
[----:B------:R-:W-:Y:S01]  /*2b10*/  ISETP.GE.AND P0, PT, R8, R3, PT ;  /* 0x000000030800720c */ /* 0x000fe20003f06270 */
[----:B------:R-:W-:Y:S02]  /*2b20*/  BSSY.RECONVERGENT B1, `(.L_x_101) ;  /* 0x0000031000017945 */ /* 0x000fe40003800200 */
[----:B---3--:R-:W-:-:S05]  /*2b30*/  IMAD.WIDE R30, R28, 0x4, R30 ;  /* 0x000000041c1e7825 */ /* 0x008fca00078e021e */
[----:B--2---:R0:W-:Y:S05]  /*2b40*/  STG.E desc[UR14][R30.64], R0 ;  /* 0x000000001e007986 */ /* 0x0041ea000c10190e */
[----:B------:R-:W-:Y:S05]  /*2b50*/  @!P0 BRA `(.L_x_102) ;  /* 0x0000000000b48947 */ /* 0x000fea0003800000 */
[----:B------:R-:W-:Y:S02]  /*2b60*/  IADD3 R29, PT, PT, R8, 0x1, -R13 ;  /* 0x00000001081d7810 */ /* 0x000fe40007ffe80d */
[----:B------:R-:W-:Y:S02]  /*2b70*/  CS2R R50, SRZ ;  /* 0x0000000000327805 */ /* 0x000fe4000001ff00 */
[----:B------:R-:W-:-:S13]  /*2b80*/  ISETP.GT.AND P0, PT, R29, R8, PT ;  /* 0x000000081d00720c */ /* 0x000fda0003f04270 */
[----:B------:R-:W-:Y:S05]  /*2b90*/  @P0 BRA `(.L_x_103) ;  /* 0x0000000000300947 */ /* 0x000fea0003800000 */
[----:B------:R-:W-:-:S07]  /*2ba0*/  CS2R R50, SRZ ;  /* 0x0000000000327805 */ /* 0x000fce000001ff00 */
.L_x_104:
[----:B0-----:R-:W0:Y:S01]  /*2bb0*/  LDC.64 R30, c[0x0][0x418] ;  /* 0x00010600ff1e7b82 */ /* 0x001e220000000a00 */
[----:B------:R-:W-:-:S04]  /*2bc0*/  IMAD.IADD R33, R9, 0x1, R29 ;  /* 0x0000000109217824 */ /* 0x000fc800078e021d */
        /* <DEDUP_REMOVED lines=9> */
.L_x_103:
[----:B------:R-:W2:Y:S01]  /*2c60*/  I2F.F64 R44, R13 ;  /* 0x0000000d002c7312 */ /* 0x000ea20000201c00 */
[----:B0-----:R-:W-:Y:S01]  /*2c70*/  IMAD.MOV.U32 R30, RZ, RZ, 0x1 ;  /* 0x00000001ff1e7424 */ /* 0x001fe200078e00ff */
[----:B------:R-:W-:Y:S01]  /*2c80*/  FSETP.GEU.AND P1, PT, |R51|, 6.5827683646048100446e-37, PT ;  /* 0x036000003300780b */ /* 0x000fe20003f2e200 */
[----:B------:R-:W-:Y:S05]  /*2c90*/  BSSY.RECONVERGENT B2, `(.L_x_105) ;  /* 0x0000014000027945 */ /* 0x000fea0003800200 */
[----:B--2---:R-:W0:Y:S02]  /*2ca0*/  MUFU.RCP64H R31, R45 ;  /* 0x0000002d001f7308 */ /* 0x004e240000001800 */
        /* <DEDUP_REMOVED lines=12> */
[----:B------:R-:W-:Y:S01]  /*2d70*/  MOV R48, 0x2da0 ;  /* 0x00002da000307802 */ /* 0x000fe20000000f00 */
[----:B------:R-:W-:-:S07]  /*2d80*/  IMAD.MOV.U32 R42, RZ, RZ, R44 ;  /* 0x000000ffff2a7224 */ /* 0x000fce00078e002c */
[----:B------:R-:W-:Y:S05]  /*2d90*/  CALL.REL.NOINC `($__internal_2_$__cuda_sm20_div_rn_f64_full) ;  /* 0x0000000000447944 */ /* 0x000fea0003c00000 */
[----:B------:R-:W-:-:S04]  /*2da0*/  LOP3.LUT R43, R43, R42, RZ, 0x3c, !PT ;  /* 0x0000002a2b2b7212 */ /* 0x000fc800078e3cff */
[----:B------:R-:W-:-:S04]  /*2db0*/  LOP3.LUT R42, R43, R42, RZ, 0x3c, !PT ;  /* 0x0000002a2b2a7212 */ /* 0x000fc800078e3cff */
[----:B------:R-:W-:-:S07]  /*2dc0*/  LOP3.LUT R43, R43, R42, RZ, 0x3c, !PT ;  /* 0x0000002a2b2b7212 */ /* 0x000fce00078e3cff */
.L_x_106:
[----:B------:R-:W-:Y:S05]  /*2dd0*/  BSYNC.RECONVERGENT B2 ;  /* 0x0000000000027941 */ /* 0x000fea0003800200 */
.L_x_105:
[----:B------:R-:W0:Y:S01]  /*2de0*/  LDC.64 R30, c[0x0][0x420] ;  /* 0x00010800ff1e7b82 */ /* 0x000e220000000a00 */
[----:B------:R-:W1:Y:S02]  /*2df0*/  F2F.F32.F64 R43, R42 ;  /* 0x0000002a002b7310 */ /* 0x000e640000301000 */
[----:B-1----:R-:W-:Y:S01]  /*2e00*/  FADD R7, -R43, R0 ;  /* 0x000000002b077221 */ /* 0x002fe20000000100 */
[----:B0-----:R-:W-:-:S05]  /*2e10*/  IMAD.WIDE R28, R28, 0x4, R30 ;  /* 0x000000041c1c7825 */ /* 0x001fca00078e021e */
[----:B------:R2:W-:Y:S02]  /*2e20*/  STG.E desc[UR14][R28.64], R7 ;  /* 0x000000071c007986 */ /* 0x0005e4000c10190e */
.L_x_102:
[----:B------:R-:W-:Y:S05]  /*2e30*/  BSYNC.RECONVERGENT B1 ;  /* 0x0000000000017941 */ /* 0x000fea0003800200 */
.L_x_101:
[----:B------:R-:W3:Y:S01]  /*2e40*/  LDCU UR4, c[0x0][0x408] ;  /* 0x00008100ff0477ac */ /* 0x000ee20008000800 */
[C---:B0-----:R-:W-:Y:S02]  /*2e50*/  VIADD R0, R8.reuse, 0x1 ;  /* 0x0000000108007836 */ /* 0x041fe40000000000 */
[----:B--2---:R-:W-:-:S03]  /*2e60*/  VIADD R7, R8, 0x2 ;  /* 0x0000000208077836 */ /* 0x004fc60000000000 */
[----:B------:R-:W-:Y:S02]  /*2e70*/  MOV R8, R0 ;  /* 0x0000000000087202 */ /* 0x000fe40000000f00 */
[----:B---3--:R-:W-:-:S13]  /*2e80*/  ISETP.NE.AND P0, PT, R0, UR4, PT ;  /* 0x0000000400007c0c */ /* 0x008fda000bf05270 */
[----:B------:R-:W-:Y:S05]  /*2e90*/  @P0 BRA `(.L_x_107) ;  /* 0xffffffd800a80947 */ /* 0x000fea000383ffff */
[----:B------:R-:W-:Y:S05]  /*2ea0*/  EXIT ;  /* 0x000000000000794d */ /* 0x000fea0003800000 */
        .weak           $__internal_2_$__cuda_sm20_div_rn_f64_full
        .type           $__internal_2_$__cuda_sm20_div_rn_f64_full,@function
        .size           $__internal_2_$__cuda_sm20_div_rn_f64_full,($__internal_3_$__cuda_sm20_dsqrt_rn_f64_mediumpath_v1 - $__internal_2_$__cuda_sm20_div_rn_f64_full)
$__internal_2_$__cuda_sm20_div_rn_f64_full:
[C---:B------:R-:W-:Y:S01]  /*2eb0*/  FSETP.GEU.AND P0, PT, |R45|.reuse, 1.469367938527859385e-39, PT ;  /* 0x001000002d00780b */ /* 0x040fe20003f0e200 */
[----:B------:R-:W-:Y:S01]  /*2ec0*/  IMAD.MOV.U32 R44, RZ, RZ, R42 ;  /* 0x000000ffff2c7224 */ /* 0x000fe200078e002a */
[C---:B------:R-:W-:Y:S01]  /*2ed0*/  LOP3.LUT R43, R45.reuse, 0x800fffff, RZ, 0xc0, !PT ;  /* 0x800fffff2d2b7812 */ /* 0x040fe200078ec0ff */
[----:B------:R-:W-:Y:S01]  /*2ee0*/  IMAD.MOV.U32 R59, RZ, RZ, R51 ;  /* 0x000000ffff3b7224 */ /* 0x000fe200078e0033 */
[----:B------:R-:W-:Y:S01]  /*2ef0*/  LOP3.LUT R53, R45, 0x7ff00000, RZ, 0xc0, !PT ;  /* 0x7ff000002d357812 */ /* 0x000fe200078ec0ff */
[----:B------:R-:W-:Y:S01]  /*2f00*/  IMAD.MOV.U32 R56, RZ, RZ, 0x1 ;  /* 0x00000001ff387424 */ /* 0x000fe200078e00ff */
[----:B------:R-:W-:Y:S01]  /*2f10*/  LOP3.LUT R43, R43, 0x3ff00000, RZ, 0xfc, !PT ;  /* 0x3ff000002b2b7812 */ /* 0x000fe200078efcff */
[----:B------:R-:W-:Y:S01]  /*2f20*/  IMAD.MOV.U32 R58, RZ, RZ, R52 ;  /* 0x000000ffff3a7224 */ /* 0x000fe200078e0034 */
[C---:B------:R-:W-:Y:S01]  /*2f30*/  FSETP.GEU.AND P2, PT, |R59|.reuse, 1.469367938527859385e-39, PT ;  /* 0x001000003b00780b */ /* 0x040fe20003f4e200 */
[----:B------:R-:W-:Y:S01]  /*2f40*/  BSSY.RECONVERGENT B0, `(.L_x_108) ;  /* 0x0000055000007945 */ /* 0x000fe20003800200 */
[----:B------:R-:W-:-:S03]  /*2f50*/  LOP3.LUT R51, R59, 0x7ff00000, RZ, 0xc0, !PT ;  /* 0x7ff000003b337812 */ /* 0x000fc600078ec0ff */
[----:B------:R-:W-:Y:S01]  /*2f60*/  @!P0 DMUL R42, R44, 8.98846567431157953865e+307 ;  /* 0x7fe000002c2a8828 */ /* 0x000fe20000000000 */
[----:B------:R-:W-:-:S05]  /*2f70*/  ISETP.GE.U32.AND P1, PT, R51, R53, PT ;  /* 0x000000353300720c */ /* 0x000fca0003f26070 */
[----:B------:R-:W0:Y:S02]  /*2f80*/  MUFU.RCP64H R57, R43 ;  /* 0x0000002b00397308 */ /* 0x000e240000001800 */
[----:B------:R-:W-:Y:S02]  /*2f90*/  @!P2 LOP3.LUT R52, R45, 0x7ff00000, RZ, 0xc0, !PT ;  /* 0x7ff000002d34a812 */ /* 0x000fe400078ec0ff */
[----:B------:R-:W-:Y:S02]  /*2fa0*/  @!P0 LOP3.LUT R53, R43, 0x7ff00000, RZ, 0xc0, !PT ;  /* 0x7ff000002b358812 */ /* 0x000fe400078ec0ff */
[----:B------:R-:W-:Y:S01]  /*2fb0*/  @!P2 ISETP.GE.U32.AND P3, PT, R51, R52, PT ;  /* 0x000000343300a20c */ /* 0x000fe20003f66070 */
[----:B------:R-:W-:-:S05]  /*2fc0*/  IMAD.MOV.U32 R52, RZ, RZ, 0x1ca00000 ;  /* 0x1ca00000ff347424 */ /* 0x000fca00078e00ff */
[C---:B------:R-:W-:Y:S02]  /*2fd0*/  @!P2 SEL R55, R52.reuse, 0x63400000, !P3 ;  /* 0x634000003437a807 */ /* 0x040fe40005800000 */
[----:B------:R-:W-:Y:S02]  /*2fe0*/  SEL R54, R52, 0x63400000, !P1 ;  /* 0x6340000034367807 */ /* 0x000fe40004800000 */
[----:B------:R-:W-:Y:S01]  /*2ff0*/  @!P2 LOP3.LUT R55, R55, 0x80000000, R59, 0xf8, !PT ;  /* 0x800000003737a812 */ /* 0x000fe200078ef83b */
[----:B0-----:R-:W-:-:S03]  /*3000*/  DFMA R60, R56, -R42, 1 ;  /* 0x3ff00000383c742b */ /* 0x001fc6000000082a */
[----:B------:R-:W-:-:S05]  /*3010*/  @!P2 LOP3.LUT R55, R55, 0x100000, RZ, 0xfc, !PT ;  /* 0x001000003737a812 */ /* 0x000fca00078efcff */
[----:B------:R-:W-:-:S08]  /*3020*/  DFMA R60, R60, R60, R60 ;  /* 0x0000003c3c3c722b */ /* 0x000fd0000000003c */
[----:B------:R-:W-:Y:S01]  /*3030*/  DFMA R56, R56, R60, R56 ;  /* 0x0000003c3838722b */ /* 0x000fe20000000038 */
[----:B------:R-:W-:Y:S01]  /*3040*/  LOP3.LUT R61, R54, 0x800fffff, R59, 0xf8, !PT ;  /* 0x800fffff363d7812 */ /* 0x000fe200078ef83b */
[----:B------:R-:W-:Y:S01]  /*3050*/  @!P2 IMAD.MOV.U32 R54, RZ, RZ, RZ ;  /* 0x000000ffff36a224 */ /* 0x000fe200078e00ff */
[----:B------:R-:W-:-:S05]  /*3060*/  MOV R60, R58 ;  /* 0x0000003a003c7202 */ /* 0x000fca0000000f00 */
[----:B------:R-:W-:Y:S02]  /*3070*/  DFMA R62, R56, -R42, 1 ;  /* 0x3ff00000383e742b */ /* 0x000fe4000000082a */
[----:B------:R-:W-:-:S06]  /*3080*/  @!P2 DFMA R60, R60, 2, -R54 ;  /* 0x400000003c3ca82b */ /* 0x000fcc0000000836 */
[----:B------:R-:W-:-:S08]  /*3090*/  DFMA R62, R56, R62, R56 ;  /* 0x0000003e383e722b */ /* 0x000fd00000000038 */
[----:B------:R-:W-:-:S08]  /*30a0*/  DMUL R54, R62, R60 ;  /* 0x0000003c3e367228 */ /* 0x000fd00000000000 */
[----:B------:R-:W-:-:S08]  /*30b0*/  DFMA R56, R54, -R42, R60 ;  /* 0x8000002a3638722b */ /* 0x000fd0000000003c */
[----:B------:R-:W-:Y:S01]  /*30c0*/  DFMA R56, R62, R56, R54 ;  /* 0x000000383e38722b */ /* 0x000fe20000000036 */
[----:B------:R-:W-:Y:S01]  /*30d0*/  IMAD.MOV.U32 R54, RZ, RZ, R51 ;  /* 0x000000ffff367224 */ /* 0x000fe200078e0033 */
[----:B------:R-:W-:-:S05]  /*30e0*/  @!P2 LOP3.LUT R54, R61, 0x7ff00000, RZ, 0xc0, !PT ;  /* 0x7ff000003d36a812 */ /* 0x000fca00078ec0ff */
[----:B------:R-:W-:-:S05]  /*30f0*/  VIADD R55, R54, 0xffffffff ;  /* 0xffffffff36377836 */ /* 0x000fca0000000000 */
[----:B------:R-:W-:Y:S01]  /*3100*/  ISETP.GT.U32.AND P0, PT, R55, 0x7feffffe, PT ;  /* 0x7feffffe3700780c */ /* 0x000fe20003f04070 */
[----:B------:R-:W-:-:S05]  /*3110*/  VIADD R55, R53, 0xffffffff ;  /* 0xffffffff35377836 */ /* 0x000fca0000000000 */
[----:B------:R-:W-:-:S13]  /*3120*/  ISETP.GT.U32.OR P0, PT, R55, 0x7feffffe, P0 ;  /* 0x7feffffe3700780c */ /* 0x000fda0000704470 */
[----:B------:R-:W-:Y:S05]  /*3130*/  @P0 BRA `(.L_x_109) ;  /* 0x0000000000740947 */ /* 0x000fea0003800000 */
[----:B------:R-:W-:-:S04]  /*3140*/  LOP3.LUT R53, R45, 0x7ff00000, RZ, 0xc0, !PT ;  /* 0x7ff000002d357812 */ /* 0x000fc800078ec0ff */
[CC--:B------:R-:W-:Y:S02]  /*3150*/  VIADDMNMX R54, R51.reuse, -R53.reuse, 0xb9600000, !PT ;  /* 0xb960000033367446 */ /* 0x0c0fe40007800935 */
[----:B------:R-:W-:Y:S02]  /*3160*/  ISETP.GE.U32.AND P0, PT, R51, R53, PT ;  /* 0x000000353300720c */ /* 0x000fe40003f06070 */
[----:B------:R-:W-:Y:S02]  /*3170*/  VIMNMX R54, PT, PT, R54, 0x46a00000, PT ;  /* 0x46a0000036367848 */ /* 0x000fe40003fe0100 */
[----:B------:R-:W-:-:S05]  /*3180*/  SEL R52, R52, 0x63400000, !P0 ;  /* 0x6340000034347807 */ /* 0x000fca0004000000 */
[----:B------:R-:W-:Y:S02]  /*3190*/  IMAD.IADD R52, R54, 0x1, -R52 ;  /* 0x0000000136347824 */ /* 0x000fe400078e0a34 */
[----:B------:R-:W-:-:S03]  /*31a0*/  IMAD.MOV.U32 R54, RZ, RZ, RZ ;  /* 0x000000ffff367224 */ /* 0x000fc600078e00ff */
[----:B------:R-:W-:-:S06]  /*31b0*/  IADD3 R55, PT, PT, R52, 0x7fe00000, RZ ;  /* 0x7fe0000034377810 */ /* 0x000fcc0007ffe0ff */
[----:B------:R-:W-:-:S10]  /*31c0*/  DMUL R62, R56, R54 ;  /* 0x00000036383e7228 */ /* 0x000fd40000000000 */
[----:B------:R-:W-:-:S13]  /*31d0*/  FSETP.GTU.AND P0, PT, |R63|, 1.469367938527859385e-39, PT ;  /* 0x001000003f00780b */ /* 0x000fda0003f0c200 */
[----:B------:R-:W-:Y:S05]  /*31e0*/  @P0 BRA `(.L_x_110) ;  /* 0x0000000000a80947 */ /* 0x000fea0003800000 */
[----:B------:R-:W-:-:S06]  /*31f0*/  DFMA R42, R56, -R42, R60 ;  /* 0x8000002a382a722b */ /* 0x000fcc000000003c */
[----:B------:R-:W-:-:S04]  /*3200*/  IMAD.MOV.U32 R42, RZ, RZ, RZ ;  /* 0x000000ffff2a7224 */ /* 0x000fc800078e00ff */
        /* <DEDUP_REMOVED lines=13> */
[----:B------:R-:W-:Y:S01]  /*32e0*/  IMAD.MOV.U32 R62, RZ, RZ, R42 ;  /* 0x000000ffff3e7224 */ /* 0x000fe200078e002a */
[----:B------:R-:W-:Y:S01]  /*32f0*/  MOV R63, R44 ;  /* 0x0000002c003f7202 */ /* 0x000fe20000000f00 */
[----:B------:R-:W-:Y:S06]  /*3300*/  BRA `(.L_x_110) ;  /* 0x0000000000607947 */ /* 0x000fec0003800000 */
.L_x_109:
[----:B------:R-:W-:-:S14]  /*3310*/  DSETP.NAN.AND P0, PT, R58, R58, PT ;  /* 0x0000003a3a00722a */ /* 0x000fdc0003f08000 */
[----:B------:R-:W-:Y:S05]  /*3320*/  @P0 BRA `(.L_x_111) ;  /* 0x00000000004c0947 */ /* 0x000fea0003800000 */
[----:B------:R-:W-:-:S14]  /*3330*/  DSETP.NAN.AND P0, PT, R44, R44, PT ;  /* 0x0000002c2c00722a */ /* 0x000fdc0003f08000 */
[----:B------:R-:W-:Y:S05]  /*3340*/  @P0 BRA `(.L_x_112) ;  /* 0x0000000000340947 */ /* 0x000fea0003800000 */
[----:B------:R-:W-:Y:S01]  /*3350*/  ISETP.NE.AND P0, PT, R54, R53, PT ;  /* 0x000000353600720c */ /* 0x000fe20003f05270 */
[----:B------:R-:W-:Y:S02]  /*3360*/  IMAD.MOV.U32 R62, RZ, RZ, 0x0 ;  /* 0x00000000ff3e7424 */ /* 0x000fe400078e00ff */
[----:B------:R-:W-:-:S10]  /*3370*/  IMAD.MOV.U32 R63, RZ, RZ, -0x80000 ;  /* 0xfff80000ff3f7424 */ /* 0x000fd400078e00ff */
        /* <DEDUP_REMOVED lines=10> */
.L_x_112:
[----:B------:R-:W-:Y:S01]  /*3420*/  LOP3.LUT R42, R45, 0x80000, RZ, 0xfc, !PT ;  /* 0x000800002d2a7812 */ /* 0x000fe200078efcff */
[----:B------:R-:W-:-:S04]  /*3430*/  IMAD.MOV.U32 R62, RZ, RZ, R44 ;  /* 0x000000ffff3e7224 */ /* 0x000fc800078e002c */
[----:B------:R-:W-:Y:S01]  /*3440*/  IMAD.MOV.U32 R63, RZ, RZ, R42 ;  /* 0x000000ffff3f7224 */ /* 0x000fe200078e002a */
[----:B------:R-:W-:Y:S06]  /*3450*/  BRA `(.L_x_110) ;  /* 0x00000000000c7947 */ /* 0x000fec0003800000 */
.L_x_111:
[----:B------:R-:W-:Y:S01]  /*3460*/  LOP3.LUT R42, R59, 0x80000, RZ, 0xfc, !PT ;  /* 0x000800003b2a7812 */ /* 0x000fe200078efcff */
[----:B------:R-:W-:-:S04]  /*3470*/  IMAD.MOV.U32 R62, RZ, RZ, R58 ;  /* 0x000000ffff3e7224 */ /* 0x000fc800078e003a */
[----:B------:R-:W-:-:S07]  /*3480*/  IMAD.MOV.U32 R63, RZ, RZ, R42 ;  /* 0x000000ffff3f7224 */ /* 0x000fce00078e002a */
.L_x_110:
[----:B------:R-:W-:Y:S05]  /*3490*/  BSYNC.RECONVERGENT B0 ;  /* 0x0000000000007941 */ /* 0x000fea0003800200 */
.L_x_108:
[----:B------:R-:W-:Y:S01]  /*34a0*/  IMAD.MOV.U32 R44, RZ, RZ, R48 ;  /* 0x000000ffff2c7224 */ /* 0x000fe200078e0030 */
[----:B------:R-:W-:Y:S01]  /*34b0*/  MOV R42, R63 ;  /* 0x0000003f002a7202 */ /* 0x000fe20000000f00 */
[----:B------:R-:W-:Y:S02]  /*34c0*/  IMAD.MOV.U32 R45, RZ, RZ, 0x0 ;  /* 0x00000000ff2d7424 */ /* 0x000fe400078e00ff */
[----:B------:R-:W-:Y:S02]  /*34d0*/  IMAD.MOV.U32 R43, RZ, RZ, R62 ;  /* 0x000000ffff2b7224 */ /* 0x000fe400078e003e */
[----:B------:R-:W-:Y:S05]  /*34e0*/  RET.REL.NODEC R44 `(macz_batch_f32) ;  /* 0xffffffc82cc47950 */ /* 0x000fea0003c3ffff */
        .weak           $__internal_3_$__cuda_sm20_dsqrt_rn_f64_mediumpath_v1
        .type           $__internal_3_$__cuda_sm20_dsqrt_rn_f64_mediumpath_v1,@function
        .size           $__internal_3_$__cuda_sm20_dsqrt_rn_f64_mediumpath_v1,(.L_x_176 - $__internal_3_$__cuda_sm20_dsqrt_rn_f64_mediumpath_v1)
$__internal_3_$__cuda_sm20_dsqrt_rn_f64_mediumpath_v1:
[----:B------:R-:W-:Y:S01]  /*34f0*/  ISETP.GE.U32.AND P0, PT, R42, -0x3400000, PT ;  /* 0xfcc000002a00780c */ /* 0x000fe20003f06070 */
[----:B------:R-:W-:Y:S01]  /*3500*/  BSSY.RECONVERGENT B2, `(.L_x_113) ;  /* 0x0000026000027945 */ /* 0x000fe20003800200 */
[----:B------:R-:W-:Y:S02]  /*3510*/  IMAD.MOV.U32 R49, RZ, RZ, R53 ;  /* 0x000000ffff317224 */ /* 0x000fe400078e0035 */
[----:B------:R-:W-:Y:S02]  /*3520*/  IMAD.MOV.U32 R42, RZ, RZ, R51 ;  /* 0x000000ffff2a7224 */ /* 0x000fe400078e0033 */
[----:B------:R-:W-:-:S07]  /*3530*/  IMAD.MOV.U32 R31, RZ, RZ, R52 ;  /* 0x000000ffff1f7224 */ /* 0x000fce00078e0034 */
[----:B------:R-:W-:Y:S05]  /*3540*/  @!P0 BRA `(.L_x_114) ;  /* 0x0000000000208947 */ /* 0x000fea0003800000 */
        /* <DEDUP_REMOVED lines=8> */
.L_x_114:
        /* <DEDUP_REMOVED lines=9> */
[----:B------:R-:W-:Y:S02]  /*3660*/  IMAD.MOV.U32 R44, RZ, RZ, RZ ;  /* 0x000000ffff2c7224 */ /* 0x000fe400078e00ff */
[----:B------:R-:W-:Y:S02]  /*3670*/  IMAD.MOV.U32 R30, RZ, RZ, 0x0 ;  /* 0x00000000ff1e7424 */ /* 0x000fe400078e00ff */
[----:B------:R-:W-:Y:S01]  /*3680*/  IMAD.MOV.U32 R31, RZ, RZ, 0x3fd80000 ;  /* 0x3fd80000ff1f7424 */ /* 0x000fe200078e00ff */
[----:B------:R-:W0:Y:S02]  /*3690*/  MUFU.RSQ64H R45, R49 ;  /* 0x00000031002d7308 */ /* 0x000e240000001c00 */
[----:B0-----:R-:W-:-:S08]  /*36a0*/  DMUL R42, R44, R44 ;  /* 0x0000002c2c2a7228 */ /* 0x001fd00000000000 */
[----:B------:R-:W-:-:S08]  /*36b0*/  DFMA R42, R48, -R42, 1 ;  /* 0x3ff00000302a742b */ /* 0x000fd0000000082a */
[----:B------:R-:W-:Y:S02]  /*36c0*/  DFMA R30, R42, R30, 0.5 ;  /* 0x3fe000002a1e742b */ /* 0x000fe4000000001e */
[----:B------:R-:W-:-:S08]  /*36d0*/  DMUL R42, R44, R42 ;  /* 0x0000002a2c2a7228 */ /* 0x000fd00000000000 */
[----:B------:R-:W-:-:S08]  /*36e0*/  DFMA R42, R30, R42, R44 ;  /* 0x0000002a1e2a722b */ /* 0x000fd0000000002c */
[----:B------:R-:W-:Y:S02]  /*36f0*/  DMUL R30, R48, R42 ;  /* 0x0000002a301e7228 */ /* 0x000fe40000000000 */
[----:B------:R-:W-:-:S06]  /*3700*/  IADD3 R43, PT, PT, R43, -0x100000, RZ ;  /* 0xfff000002b2b7810 */ /* 0x000fcc0007ffe0ff */
[----:B------:R-:W-:-:S08]  /*3710*/  DFMA R48, R30, -R30, R48 ;  /* 0x8000001e1e30722b */ /* 0x000fd00000000030 */
[----:B------:R-:W-:-:S10]  /*3720*/  DFMA R30, R42, R48, R30 ;  /* 0x000000302a1e722b */ /* 0x000fd4000000001e */
[----:B------:R-:W-:Y:S01]  /*3730*/  VIADD R31, R31, 0xfcb00000 ;  /* 0xfcb000001f1f7836 */ /* 0x000fe20000000000 */
[----:B------:R-:W-:Y:S06]  /*3740*/  BRA `(.L_x_115) ;  /* 0x0000000000047947 */ /* 0x000fec0003800000 */
.L_x_116:
[----:B------:R-:W-:-:S11]  /*3750*/  DADD R30, R48, R48 ;  /* 0x00000000301e7229 */ /* 0x000fd60000000030 */
.L_x_115:
[----:B------:R-:W-:Y:S05]  /*3760*/  BSYNC.RECONVERGENT B2 ;  /* 0x0000000000027941 */ /* 0x000fea0003800200 */
.L_x_113:
[----:B------:R-:W-:Y:S02]  /*3770*/  IMAD.MOV.U32 R51, RZ, RZ, 0x0 ;  /* 0x00000000ff337424 */ /* 0x000fe400078e00ff */
[----:B------:R-:W-:Y:S02]  /*3780*/  IMAD.MOV.U32 R44, RZ, RZ, R30 ;  /* 0x000000ffff2c7224 */ /* 0x000fe400078e001e */
[----:B------:R-:W-:Y:S01]  /*3790*/  IMAD.MOV.U32 R45, RZ, RZ, R31 ;  /* 0x000000ffff2d7224 */ /* 0x000fe200078e001f */
[----:B------:R-:W-:Y:S06]  /*37a0*/  RET.REL.NODEC R50 `(macz_batch_f32) ;  /* 0xffffffc832147950 */ /* 0x000fec0003c3ffff */
.L_x_117:
        /* <DEDUP_REMOVED lines=13> */
.L_x_176:


//--------------------- .text.macz_batch_hist_from_macz_f32 --------------------------
	.section	.text.macz_batch_hist_from_macz_f32,"ax",@progbits
	.align	128
        .global         macz_batch_hist_from_macz_f32
        .type           macz_batch_hist_from_macz_f32,@function
        .size           macz_batch_hist_from_macz_f32,(.L_x_177 - macz_batch_hist_from_macz_f32)
        .other          macz_batch_hist_from_macz_f32,@"STO_CUDA_ENTRY STV_DEFAULT"
macz_batch_hist_from_macz_f32:
.text.macz_batch_hist_from_macz_f32:
[----:B------:R-:W-:Y:S01]  /*0000*/  LDC R1, c[0x0][0x37c] ;  /* 0x0000df00ff017b82 */ /* 0x000fe20000000800 */
[----:B------:R-:W0:Y:S07]  /*0010*/  S2R R2, SR_TID.X ;  /* 0x0000000000027919 */ /* 0x000e2e0000002100 */
[----:B------:R-:W0:Y:S01]  /*0020*/  S2UR UR4, SR_CTAID.X ;  /* 0x00000000000479c3 */ /* 0x000e220000002500 */
[----:B------:R-:W1:Y:S01]  /*0030*/  LDCU UR5, c[0x0][0x3b0] ;  /* 0x00007600ff0577ac */ /* 0x000e620008000800 */
[----:B------:R-:W1:Y:S01]  /*0040*/  S2R R0, SR_CTAID.Y ;  /* 0x0000000000007919 */ /* 0x000e620000002600 */
[----:B------:R-:W2:Y:S05]  /*0050*/  LDCU UR6, c[0x0][0x3a8] ;  /* 0x00007500ff0677ac */ /* 0x000eaa0008000800 */
[----:B------:R-:W0:Y:S02]  /*0060*/  LDC R9, c[0x0][0x360] ;  /* 0x0000d800ff097b82 */ /* 0x000e240000000800 */
[----:B0-----:R-:W-:Y:S01]  /*0070*/  IMAD R9, R9, UR4, R2 ;  /* 0x0000000409097c24 */ /* 0x001fe2000f8e0202 */
[----:B-1----:R-:W-:-:S04]  /*0080*/  ISETP.GE.AND P0, PT, R0, UR5, PT ;  /* 0x0000000500007c0c */ /* 0x002fc8000bf06270 */
[----:B--2---:R-:W-:-:S13]  /*0090*/  ISETP.GE.OR P0, PT, R9, UR6, P0 ;  /* 0x0000000609007c0c */ /* 0x004fda0008706670 */
[----:B------:R-:W-:Y:S05]  /*00a0*/  @P0 EXIT ;  /* 0x000000000000094d */ /* 0x000fea0003800000 */
[----:B------:R-:W0:Y:S01]  /*00b0*/  LDC.64 R2, c[0x0][0x388] ;  /* 0x0000e200ff027b82 */ /* 0x000e220000000a00 */
[----:B------:R-:W1:Y:S01]  /*00c0*/  LDCU.64 UR4, c[0x0][0x358] ;  /* 0x00006b00ff0477ac */ /* 0x000e620008000a00 */
[----:B------:R-:W2:Y:S06]  /*00d0*/  LDCU UR7, c[0x0][0x3ac] ;  /* 0x00007580ff0777ac */ /* 0x000eac0008000800 */
[----:B------:R-:W3:Y:S08]  /*00e0*/  LDC.64 R6, c[0x0][0x398] ;  /* 0x0000e600ff067b82 */ /* 0x000ef00000000a00 */
[----:B------:R-:W4:Y:S08]  /*00f0*/  LDC.64 R10, c[0x0][0x3a0] ;  /* 0x0000e800ff0a7b82 */ /* 0x000f300000000a00 */
[----:B------:R-:W5:Y:S01]  /*0100*/  LDC.64 R4, c[0x0][0x390] ;  /* 0x0000e400ff047b82 */ /* 0x000f620000000a00 */
[----:B0-----:R-:W-:-:S06]  /*0110*/  IMAD.WIDE.U32 R2, R0, 0x4, R2 ;  /* 0x0000000400027825 */ /* 0x001fcc00078e0002 */
[----:B-1----:R-:W2:Y:S01]  /*0120*/  LDG.E.CONSTANT R2, desc[UR4][R2.64] ;  /* 0x0000000402027981 */ /* 0x002ea2000c1e9900 */
[----:B---3--:R-:W-:-:S06]  /*0130*/  IMAD.WIDE.U32 R6, R0, 0x4, R6 ;  /* 0x0000000400067825 */ /* 0x008fcc00078e0006 */
[----:B------:R-:W2:Y:S01]  /*0140*/  LDG.E.CONSTANT R7, desc[UR4][R6.64] ;  /* 0x0000000406077981 */ /* 0x000ea2000c1e9900 */
[----:B----4-:R-:W-:-:S06]  /*0150*/  IMAD.WIDE.U32 R10, R0, 0x4, R10 ;  /* 0x00000004000a7825 */ /* 0x010fcc00078e000a */
[----:B------:R-:W2:Y:S01]  /*0160*/  LDG.E.CONSTANT R10, desc[UR4][R10.64] ;  /* 0x000000040a0a7981 */ /* 0x000ea2000c1e9900 */
[----:B-----5:R-:W-:-:S05]  /*0170*/  IMAD.WIDE.U32 R4, R0, 0x4, R4 ;  /* 0x0000000400047825 */ /* 0x020fca00078e0004 */
[----:B------:R-:W3:Y:S01]  /*0180*/  LDG.E.CONSTANT R8, desc[UR4][R4.64] ;  /* 0x0000000404087981 */ /* 0x000ee2000c1e9900 */
[----:B--2---:R-:W-:-:S04]  /*0190*/  VIMNMX3 R13, R2, R7, R10, !PT ;  /* 0x00000007020d720f */ /* 0x004fc8000780010a */
[----:B---3--:R-:W-:-:S05]  /*01a0*/  IADD3 R13, PT, PT, R13, UR7, R8 ;  /* 0x000000070d0d7c10 */ /* 0x008fca000fffe008 */
[----:B------:R-:W-:-:S05]  /*01b0*/  VIADD R12, R13, 0xfffffffe ;  /* 0xfffffffe0d0c7836 */ /* 0x000fca0000000000 */
[----:B------:R-:W-:-:S13]  /*01c0*/  ISETP.GE.AND P0, PT, R9, R12, PT ;  /* 0x0000000c0900720c */ /* 0x000fda0003f06270 */
[----:B------:R-:W0:Y:S01]  /*01d0*/  @!P0 LDC.64 R12, c[0x0][0x3b8] ;  /* 0x0000ee00ff0c8b82 */ /* 0x000e220000000a00 */
[----:B------:R-:W-:Y:S02]  /*01e0*/  @!P0 IMAD R3, R0, UR6, R9 ;  /* 0x0000000600038c24 */ /* 0x000fe4000f8e0209 */
[----:B------:R-:W-:Y:S02]  /*01f0*/  @!P0 IMAD.MOV.U32 R7, RZ, RZ, 0x7fffffff ;  /* 0x7fffffffff078424 */ /* 0x000fe400078e00ff */
[----:B0-----:R-:W-:-:S05]  /*0200*/  @!P0 IMAD.WIDE R2, R3, 0x4, R12 ;  /* 0x0000000403028825 */ /* 0x001fca00078e020c */
[----:B------:R0:W-:Y:S01]  /*0210*/  @!P0 STG.E desc[UR4][R2.64], R7 ;  /* 0x0000000702008986 */ /* 0x0001e2000c101904 */
[----:B------:R-:W-:Y:S05]  /*0220*/  @!P0 EXIT ;  /* 0x000000000000894d */ /* 0x000fea0003800000 */
[----:B0-----:R-:W-:Y:S01]  /*0230*/  IADD3 R2, PT, PT, R9, 0x1, -R8 ;  /* 0x0000000109027810 */ /* 0x001fe20007ffe808 */
[----:B------:R-:W-:Y:S01]  /*0240*/  BSSY.RECONVERGENT B0, `(.L_x_118) ;  /* 0x0000012000007945 */ /* 0x000fe20003800200 */
[----:B------:R-:W-:Y:S02]  /*0250*/  CS2R R4, SRZ ;  /* 0x0000000000047805 */ /* 0x000fe4000001ff00 */
[----:B------:R-:W-:-:S13]  /*0260*/  ISETP.GT.AND P0, PT, R2, R9, PT ;  /* 0x000000090200720c */ /* 0x000fda0003f04270 */
[----:B------:R-:W-:Y:S05]  /*0270*/  @P0 BRA `(.L_x_119) ;  /* 0x0000000000380947 */ /* 0x000fea0003800000 */
[----:B------:R-:W0:Y:S01]  /*0280*/  LDC R11, c[0x0][0x3a8] ;  /* 0x0000ea00ff0b7b82 */ /* 0x000e220000000800 */
[----:B------:R-:W-:Y:S01]  /*0290*/  IMAD.MOV.U32 R10, RZ, RZ, R2 ;  /* 0x000000ffff0a7224 */ /* 0x000fe200078e0002 */
[----:B------:R-:W-:-:S06]  /*02a0*/  CS2R R4, SRZ ;  /* 0x0000000000047805 */ /* 0x000fcc000001ff00 */
[----:B------:R-:W1:Y:S02]  /*02b0*/  LDC.64 R6, c[0x0][0x380] ;  /* 0x0000e000ff067b82 */ /* 0x000e640000000a00 */
.L_x_121:
[----:B0-----:R-:W-:-:S04]  /*02c0*/  IMAD R3, R0, R11, R10 ;  /* 0x0000000b00037224 */ /* 0x001fc800078e020a */
[----:B-1----:R-:W-:-:S06]  /*02d0*/  IMAD.WIDE R2, R3, 0x4, R6 ;  /* 0x0000000403027825 */ /* 0x002fcc00078e0206 */
[----:B------:R-:W2:Y:S02]  /*02e0*/  LDG.E.CONSTANT R2, desc[UR4][R2.64] ;  /* 0x0000000402027981 */ /* 0x000ea4000c1e9900 */
[----:B--2---:R-:W-:-:S13]  /*02f0*/  FSETP.NAN.AND P0, PT, |R2|, |R2|, PT ;  /* 0x400000020200720b */ /* 0x004fda0003f08200 */
[----:B------:R-:W-:Y:S05]  /*0300*/  @P0 BRA `(.L_x_120) ;  /* 0x0000000000980947 */ /* 0x000fea0003800000 */
[----:B------:R-:W0:Y:S01]  /*0310*/  F2F.F64.F32 R2, R2 ;  /* 0x0000000200027310 */ /* 0x000e220000201800 */
[C---:B------:R-:W-:Y:S01]  /*0320*/  ISETP.NE.AND P0, PT, R10.reuse, R9, PT ;  /* 0x000000090a00720c */ /* 0x040fe20003f05270 */
[----:B------:R-:W-:Y:S01]  /*0330*/  VIADD R10, R10, 0x1 ;  /* 0x000000010a0a7836 */ /* 0x000fe20000000000 */
[----:B0-----:R-:W-:-:S11]  /*0340*/  DADD R4, R2, R4 ;  /* 0x0000000002047229 */ /* 0x001fd60000000004 */
[----:B------:R-:W-:Y:S05]  /*0350*/  @P0 BRA `(.L_x_121) ;  /* 0xfffffffc00d80947 */ /* 0x000fea000383ffff */
.L_x_119:
[----:B------:R-:W-:Y:S05]  /*0360*/  BSYNC.RECONVERGENT B0 ;  /* 0x0000000000007941 */ /* 0x000fea0003800200 */
.L_x_118:
[----:B------:R-:W0:Y:S01]  /*0370*/  I2F.F64 R6, R8 ;  /* 0x0000000800067312 */ /* 0x000e220000201c00 */
[----:B------:R-:W-:Y:S01]  /*0380*/  IMAD.MOV.U32 R2, RZ, RZ, 0x1 ;  /* 0x00000001ff027424 */ /* 0x000fe200078e00ff */
[----:B------:R-:W-:Y:S01]  /*0390*/  FSETP.GEU.AND P1, PT, |R5|, 6.5827683646048100446e-37, PT ;  /* 0x036000000500780b */ /* 0x000fe20003f2e200 */
[----:B------:R-:W-:Y:S05]  /*03a0*/  BSSY.RECONVERGENT B0, `(.L_x_122) ;  /* 0x0000011000007945 */ /* 0x000fea0003800200 */
[----:B0-----:R-:W0:Y:S02]  /*03b0*/  MUFU.RCP64H R3, R7 ;  /* 0x0000000700037308 */ /* 0x001e240000001800 */
        /* <DEDUP_REMOVED lines=11> */
[----:B------:R-:W-:-:S07]  /*0470*/  MOV R8, 0x490 ;  /* 0x0000049000087802 */ /* 0x000fce0000000f00 */
[----:B------:R-:W-:Y:S05]  /*0480*/  CALL.REL.NOINC `($__internal_4_$__cuda_sm20_div_rn_f64_full) ;  /* 0x0000000000507944 */ /* 0x000fea0003c00000 */
[----:B------:R-:W-:Y:S02]  /*0490*/  IMAD.MOV.U32 R2, RZ, RZ, R12 ;  /* 0x000000ffff027224 */ /* 0x000fe400078e000c */
[----:B------:R-:W-:-:S07]  /*04a0*/  IMAD.MOV.U32 R3, RZ, RZ, R13 ;  /* 0x000000ffff037224 */ /* 0x000fce00078e000d */
.L_x_123:
[----:B------:R-:W-:Y:S05]  /*04b0*/  BSYNC.RECONVERGENT B0 ;  /* 0x0000000000007941 */ /* 0x000fea0003800200 */
.L_x_122:
[----:B------:R-:W0:Y:S01]  /*04c0*/  LDC.64 R4, c[0x0][0x380] ;  /* 0x0000e000ff047b82 */ /* 0x000e220000000a00 */
[----:B------:R-:W1:Y:S07]  /*04d0*/  LDCU UR6, c[0x0][0x3a8] ;  /* 0x00007500ff0677ac */ /* 0x000e6e0008000800 */
[----:B------:R-:W2:Y:S01]  /*04e0*/  LDC.64 R6, c[0x0][0x3b8] ;  /* 0x0000ee00ff067b82 */ /* 0x000ea20000000a00 */
[----:B-1----:R-:W-:-:S04]  /*04f0*/  IMAD R9, R0, UR6, R9 ;  /* 0x0000000600097c24 */ /* 0x002fc8000f8e0209 */
[----:B0-----:R-:W-:-:S06]  /*0500*/  IMAD.WIDE R4, R9, 0x4, R4 ;  /* 0x0000000409047825 */ /* 0x001fcc00078e0204 */
[----:B------:R-:W3:Y:S01]  /*0510*/  LDG.E.CONSTANT R5, desc[UR4][R4.64] ;  /* 0x0000000404057981 */ /* 0x000ee2000c1e9900 */
[----:B------:R-:W3:Y:S01]  /*0520*/  F2F.F32.F64 R2, R2 ;  /* 0x0000000200027310 */ /* 0x000ee20000301000 */
[----:B--2---:R-:W-:-:S04]  /*0530*/  IMAD.WIDE R6, R9, 0x4, R6 ;  /* 0x0000000409067825 */ /* 0x004fc800078e0206 */
[----:B---3--:R-:W-:-:S05]  /*0540*/  FADD R9, -R2, R5 ;  /* 0x0000000502097221 */ /* 0x008fca0000000100 */
[----:B------:R-:W-:Y:S01]  /*0550*/  STG.E desc[UR4][R6.64], R9 ;  /* 0x0000000906007986 */ /* 0x000fe2000c101904 */
[----:B------:R-:W-:Y:S05]  /*0560*/  EXIT ;  /* 0x000000000000794d */ /* 0x000fea0003800000 */
.L_x_120:
[----:B------:R-:W0:Y:S01]  /*0570*/  LDC.64 R2, c[0x0][0x3b8] ;  /* 0x0000ee00ff027b82 */ /* 0x000e220000000a00 */
[----:B------:R-:W-:Y:S02]  /*0580*/  IMAD R9, R0, R11, R9 ;  /* 0x0000000b00097224 */ /* 0x000fe400078e0209 */
[----:B------:R-:W-:Y:S02]  /*0590*/  IMAD.MOV.U32 R5, RZ, RZ, 0x7fffffff ;  /* 0x7fffffffff057424 */ /* 0x000fe400078e00ff */
[----:B0-----:R-:W-:-:S05]  /*05a0*/  IMAD.WIDE R2, R9, 0x4, R2 ;  /* 0x0000000409027825 */ /* 0x001fca00078e0202 */
[----:B------:R-:W-:Y:S01]  /*05b0*/  STG.E desc[UR4][R2.64], R5 ;  /* 0x0000000502007986 */ /* 0x000fe2000c101904 */
[----:B------:R-:W-:Y:S05]  /*05c0*/  EXIT ;  /* 0x000000000000794d */ /* 0x000fea0003800000 */
        .weak           $__internal_4_$__cuda_sm20_div_rn_f64_full
        .type           $__internal_4_$__cuda_sm20_div_rn_f64_full,@function
        .size           $__internal_4_$__cuda_sm20_div_rn_f64_full,(.L_x_177 - $__internal_4_$__cuda_sm20_div_rn_f64_full)
$__internal_4_$__cuda_sm20_div_rn_f64_full:
[C---:B------:R-:W-:Y:S01]  /*05d0*/  FSETP.GEU.AND P0, PT, |R7|.reuse, 1.469367938527859385e-39, PT ;  /* 0x001000000700780b */ /* 0x040fe20003f0e200 */
[--C-:B------:R-:W-:Y:S01]  /*05e0*/  IMAD.MOV.U32 R10, RZ, RZ, R6.reuse ;  /* 0x000000ffff0a7224 */ /* 0x100fe200078e0006 */
[----:B------:R-:W-:Y:S01]  /*05f0*/  LOP3.LUT R2, R7, 0x800fffff, RZ, 0xc0, !PT ;  /* 0x800fffff07027812 */ /* 0x000fe200078ec0ff */
[----:B------:R-:W-:Y:S01]  /*0600*/  IMAD.MOV.U32 R11, RZ, RZ, R7 ;  /* 0x000000ffff0b7224 */ /* 0x000fe200078e0007 */
[C---:B------:R-:W-:Y:S01]  /*0610*/  FSETP.GEU.AND P2, PT, |R5|.reuse, 1.469367938527859385e-39, PT ;  /* 0x001000000500780b */ /* 0x040fe20003f4e200 */
[----:B------:R-:W-:Y:S01]  /*0620*/  IMAD.MOV.U32 R16, RZ, RZ, 0x1 ;  /* 0x00000001ff107424 */ /* 0x000fe200078e00ff */
[----:B------:R-:W-:Y:S01]  /*0630*/  LOP3.LUT R3, R2, 0x3ff00000, RZ, 0xfc, !PT ;  /* 0x3ff0000002037812 */ /* 0x000fe200078efcff */
[----:B------:R-:W-:Y:S01]  /*0640*/  IMAD.MOV.U32 R2, RZ, RZ, R6 ;  /* 0x000000ffff027224 */ /* 0x000fe200078e0006 */
[----:B------:R-:W-:Y:S01]  /*0650*/  LOP3.LUT R12, R5, 0x7ff00000, RZ, 0xc0, !PT ;  /* 0x7ff00000050c7812 */ /* 0x000fe200078ec0ff */
[----:B------:R-:W-:Y:S01]  /*0660*/  IMAD.MOV.U32 R6, RZ, RZ, R4 ;  /* 0x000000ffff067224 */ /* 0x000fe200078e0004 */
[----:B------:R-:W-:Y:S03]  /*0670*/  BSSY.RECONVERGENT B1, `(.L_x_124) ;  /* 0x0000050000017945 */ /* 0x000fe60003800200 */
[----:B------:R-:W-:-:S04]  /*0680*/  @!P0 DMUL R2, R10, 8.98846567431157953865e+307 ;  /* 0x7fe000000a028828 */ /* 0x000fc80000000000 */
[----:B------:R-:W-:Y:S02]  /*0690*/  @!P2 LOP3.LUT R13, R11, 0x7ff00000, RZ, 0xc0, !PT ;  /* 0x7ff000000b0da812 */ /* 0x000fe400078ec0ff */
[----:B------:R-:W0:Y:S02]  /*06a0*/  MUFU.RCP64H R17, R3 ;  /* 0x0000000300117308 */ /* 0x000e240000001800 */
[----:B------:R-:W-:Y:S01]  /*06b0*/  @!P2 ISETP.GE.U32.AND P3, PT, R12, R13, PT ;  /* 0x0000000d0c00a20c */ /* 0x000fe20003f66070 */
[----:B------:R-:W-:Y:S01]  /*06c0*/  IMAD.MOV.U32 R13, RZ, RZ, 0x1ca00000 ;  /* 0x1ca00000ff0d7424 */ /* 0x000fe200078e00ff */
[----:B0-----:R-:W-:-:S08]  /*06d0*/  DFMA R14, R16, -R2, 1 ;  /* 0x3ff00000100e742b */ /* 0x001fd00000000802 */
[----:B------:R-:W-:Y:S01]  /*06e0*/  DFMA R18, R14, R14, R14 ;  /* 0x0000000e0e12722b */ /* 0x000fe2000000000e */
[----:B------:R-:W-:-:S04]  /*06f0*/  LOP3.LUT R15, R7, 0x7ff00000, RZ, 0xc0, !PT ;  /* 0x7ff00000070f7812 */ /* 0x000fc800078ec0ff */
[----:B------:R-:W-:-:S03]  /*0700*/  ISETP.GE.U32.AND P1, PT, R12, R15, PT ;  /* 0x0000000f0c00720c */ /* 0x000fc60003f26070 */
[----:B------:R-:W-:Y:S01]  /*0710*/  DFMA R16, R16, R18, R16 ;  /* 0x000000121010722b */ /* 0x000fe20000000010 */
[C---:B------:R-:W-:Y:S01]  /*0720*/  @!P2 SEL R19, R13.reuse, 0x63400000, !P3 ;  /* 0x634000000d13a807 */ /* 0x040fe20005800000 */
[----:B------:R-:W-:Y:S01]  /*0730*/  @!P2 IMAD.MOV.U32 R18, RZ, RZ, RZ ;  /* 0x000000ffff12a224 */ /* 0x000fe200078e00ff */
[----:B------:R-:W-:Y:S02]  /*0740*/  SEL R7, R13, 0x63400000, !P1 ;  /* 0x634000000d077807 */ /* 0x000fe40004800000 */
[--C-:B------:R-:W-:Y:S02]  /*0750*/  @!P2 LOP3.LUT R19, R19, 0x80000000, R5.reuse, 0xf8, !PT ;  /* 0x800000001313a812 */ /* 0x100fe400078ef805 */
[----:B------:R-:W-:Y:S01]  /*0760*/  LOP3.LUT R7, R7, 0x800fffff, R5, 0xf8, !PT ;  /* 0x800fffff07077812 */ /* 0x000fe200078ef805 */
[----:B------:R-:W-:Y:S01]  /*0770*/  DFMA R20, R16, -R2, 1 ;  /* 0x3ff000001014742b */ /* 0x000fe20000000802 */
[----:B------:R-:W-:-:S06]  /*0780*/  @!P2 LOP3.LUT R19, R19, 0x100000, RZ, 0xfc, !PT ;  /* 0x001000001313a812 */ /* 0x000fcc00078efcff */
[----:B------:R-:W-:Y:S02]  /*0790*/  @!P2 DFMA R6, R6, 2, -R18 ;  /* 0x400000000606a82b */ /* 0x000fe40000000812 */
[----:B------:R-:W-:Y:S01]  /*07a0*/  DFMA R16, R16, R20, R16 ;  /* 0x000000141010722b */ /* 0x000fe20000000010 */
[----:B------:R-:W-:Y:S02]  /*07b0*/  IMAD.MOV.U32 R21, RZ, RZ, R12 ;  /* 0x000000ffff157224 */ /* 0x000fe400078e000c */
[----:B------:R-:W-:Y:S01]  /*07c0*/  IMAD.MOV.U32 R20, RZ, RZ, R15 ;  /* 0x000000ffff147224 */ /* 0x000fe200078e000f */
[----:B------:R-:W-:-:S04]  /*07d0*/  @!P0 LOP3.LUT R20, R3, 0x7ff00000, RZ, 0xc0, !PT ;  /* 0x7ff0000003148812 */ /* 0x000fc800078ec0ff */
[----:B------:R-:W-:Y:S01]  /*07e0*/  @!P2 LOP3.LUT R21, R7, 0x7ff00000, RZ, 0xc0, !PT ;  /* 0x7ff000000715a812 */ /* 0x000fe200078ec0ff */
[----:B------:R-:W-:Y:S01]  /*07f0*/  DMUL R18, R16, R6 ;  /* 0x0000000610127228 */ /* 0x000fe20000000000 */
[----:B------:R-:W-:-:S03]  /*0800*/  VIADD R23, R20, 0xffffffff ;  /* 0xffffffff14177836 */ /* 0x000fc60000000000 */
[----:B------:R-:W-:-:S04]  /*0810*/  VIADD R22, R21, 0xffffffff ;  /* 0xffffffff15167836 */ /* 0x000fc80000000000 */
[----:B------:R-:W-:Y:S01]  /*0820*/  DFMA R14, R18, -R2, R6 ;  /* 0x80000002120e722b */ /* 0x000fe20000000006 */
[----:B------:R-:W-:-:S04]  /*0830*/  ISETP.GT.U32.AND P0, PT, R22, 0x7feffffe, PT ;  /* 0x7feffffe1600780c */ /* 0x000fc80003f04070 */
[----:B------:R-:W-:-:S03]  /*0840*/  ISETP.GT.U32.OR P0, PT, R23, 0x7feffffe, P0 ;  /* 0x7feffffe1700780c */ /* 0x000fc60000704470 */
[----:B------:R-:W-:-:S10]  /*0850*/  DFMA R14, R16, R14, R18 ;  /* 0x0000000e100e722b */ /* 0x000fd40000000012 */
[----:B------:R-:W-:Y:S05]  /*0860*/  @P0 BRA `(.L_x_125) ;  /* 0x00000000006c0947 */ /* 0x000fea0003800000 */
[----:B------:R-:W-:-:S04]  /*0870*/  LOP3.LUT R5, R11, 0x7ff00000, RZ, 0xc0, !PT ;  /* 0x7ff000000b057812 */ /* 0x000fc800078ec0ff */
[CC--:B------:R-:W-:Y:S02]  /*0880*/  VIADDMNMX R4, R12.reuse, -R5.reuse, 0xb9600000, !PT ;  /* 0xb96000000c047446 */ /* 0x0c0fe40007800905 */
[----:B------:R-:W-:Y:S02]  /*0890*/  ISETP.GE.U32.AND P0, PT, R12, R5, PT ;  /* 0x000000050c00720c */ /* 0x000fe40003f06070 */
[----:B------:R-:W-:Y:S02]  /*08a0*/  VIMNMX R4, PT, PT, R4, 0x46a00000, PT ;  /* 0x46a0000004047848 */ /* 0x000fe40003fe0100 */
[----:B------:R-:W-:-:S05]  /*08b0*/  SEL R13, R13, 0x63400000, !P0 ;  /* 0x634000000d0d7807 */ /* 0x000fca0004000000 */
[----:B------:R-:W-:Y:S02]  /*08c0*/  IMAD.IADD R16, R4, 0x1, -R13 ;  /* 0x0000000104107824 */ /* 0x000fe400078e0a0d */
[----:B------:R-:W-:Y:S02]  /*08d0*/  IMAD.MOV.U32 R4, RZ, RZ, RZ ;  /* 0x000000ffff047224 */ /* 0x000fe400078e00ff */
[----:B------:R-:W-:-:S06]  /*08e0*/  VIADD R5, R16, 0x7fe00000 ;  /* 0x7fe0000010057836 */ /* 0x000fcc0000000000 */
[----:B------:R-:W-:-:S10]  /*08f0*/  DMUL R12, R14, R4 ;  /* 0x000000040e0c7228 */ /* 0x000fd40000000000 */
[----:B------:R-:W-:-:S13]  /*0900*/  FSETP.GTU.AND P0, PT, |R13|, 1.469367938527859385e-39, PT ;  /* 0x001000000d00780b */ /* 0x000fda0003f0c200 */
[----:B------:R-:W-:Y:S05]  /*0910*/  @P0 BRA `(.L_x_126) ;  /* 0x0000000000940947 */ /* 0x000fea0003800000 */
[----:B------:R-:W-:Y:S01]  /*0920*/  DFMA R2, R14, -R2, R6 ;  /* 0x800000020e02722b */ /* 0x000fe20000000006 */
[----:B------:R-:W-:-:S09]  /*0930*/  IMAD.MOV.U32 R4, RZ, RZ, RZ ;  /* 0x000000ffff047224 */ /* 0x000fd200078e00ff */
[C---:B------:R-:W-:Y:S02]  /*0940*/  FSETP.NEU.AND P0, PT, R3.reuse, RZ, PT ;  /* 0x000000ff0300720b */ /* 0x040fe40003f0d000 */
[----:B------:R-:W-:-:S04]  /*0950*/  LOP3.LUT R11, R3, 0x80000000, R11, 0x48, !PT ;  /* 0x80000000030b7812 */ /* 0x000fc800078e480b */
[----:B------:R-:W-:-:S07]  /*0960*/  LOP3.LUT R5, R11, R5, RZ, 0xfc, !PT ;  /* 0x000000050b057212 */ /* 0x000fce00078efcff */
[----:B------:R-:W-:Y:S05]  /*0970*/  @!P0 BRA `(.L_x_126) ;  /* 0x00000000007c8947 */ /* 0x000fea0003800000 */
[----:B------:R-:W-:Y:S01]  /*0980*/  IMAD.MOV R3, RZ, RZ, -R16 ;  /* 0x000000ffff037224 */ /* 0x000fe200078e0a10 */
[----:B------:R-:W-:Y:S01]  /*0990*/  DMUL.RP R4, R14, R4 ;  /* 0x000000040e047228 */ /* 0x000fe20000008000 */
[----:B------:R-:W-:-:S06]  /*09a0*/  IMAD.MOV.U32 R2, RZ, RZ, RZ ;  /* 0x000000ffff027224 */ /* 0x000fcc00078e00ff */
[----:B------:R-:W-:-:S03]  /*09b0*/  DFMA R2, R12, -R2, R14 ;  /* 0x800000020c02722b */ /* 0x000fc6000000000e */
[----:B------:R-:W-:-:S03]  /*09c0*/  LOP3.LUT R11, R5, R11, RZ, 0x3c, !PT ;  /* 0x0000000b050b7212 */ /* 0x000fc600078e3cff */
[----:B------:R-:W-:-:S04]  /*09d0*/  IADD3 R2, PT, PT, -R16, -0x43300000, RZ ;  /* 0xbcd0000010027810 */ /* 0x000fc80007ffe1ff */
[----:B------:R-:W-:-:S04]  /*09e0*/  FSETP.NEU.AND P0, PT, |R3|, R2, PT ;  /* 0x000000020300720b */ /* 0x000fc80003f0d200 */
[----:B------:R-:W-:Y:S02]  /*09f0*/  FSEL R12, R4, R12, !P0 ;  /* 0x0000000c040c7208 */ /* 0x000fe40004000000 */
[----:B------:R-:W-:Y:S01]  /*0a00*/  FSEL R13, R11, R13, !P0 ;  /* 0x0000000d0b0d7208 */ /* 0x000fe20004000000 */
[----:B------:R-:W-:Y:S06]  /*0a10*/  BRA `(.L_x_126) ;  /* 0x0000000000547947 */ /* 0x000fec0003800000 */
.L_x_125:
        /* <DEDUP_REMOVED lines=13> */
[----:B------:R-:W-:Y:S02]  /*0af0*/  @P0 IMAD.MOV.U32 R12, RZ, RZ, RZ ;  /* 0x000000ffff0c0224 */ /* 0x000fe400078e00ff */
[----:B------:R-:W-:Y:S01]  /*0b00*/  @P0 IMAD.MOV.U32 R13, RZ, RZ, R2 ;  /* 0x000000ffff0d0224 */ /* 0x000fe200078e0002 */
[----:B------:R-:W-:Y:S06]  /*0b10*/  BRA `(.L_x_126) ;  /* 0x0000000000147947 */ /* 0x000fec0003800000 */
.L_x_128:
[----:B------:R-:W-:Y:S01]  /*0b20*/  LOP3.LUT R13, R11, 0x80000, RZ, 0xfc, !PT ;  /* 0x000800000b0d7812 */ /* 0x000fe200078efcff */
[----:B------:R-:W-:Y:S01]  /*0b30*/  IMAD.MOV.U32 R12, RZ, RZ, R10 ;  /* 0x000000ffff0c7224 */ /* 0x000fe200078e000a */
[----:B------:R-:W-:Y:S06]  /*0b40*/  BRA `(.L_x_126) ;  /* 0x0000000000087947 */ /* 0x000fec0003800000 */
.L_x_127:
[----:B------:R-:W-:Y:S01]  /*0b50*/  LOP3.LUT R13, R5, 0x80000, RZ, 0xfc, !PT ;  /* 0x00080000050d7812 */ /* 0x000fe200078efcff */
[----:B------:R-:W-:-:S07]  /*0b60*/  IMAD.MOV.U32 R12, RZ, RZ, R4 ;  /* 0x000000ffff0c7224 */ /* 0x000fce00078e0004 */
.L_x_126:
[----:B------:R-:W-:Y:S05]  /*0b70*/  BSYNC.RECONVERGENT B1 ;  /* 0x0000000000017941 */ /* 0x000fea0003800200 */
.L_x_124:
[----:B------:R-:W-:Y:S02]  /*0b80*/  IMAD.MOV.U32 R2, RZ, RZ, R8 ;  /* 0x000000ffff027224 */ /* 0x000fe400078e0008 */
[----:B------:R-:W-:-:S04]  /*0b90*/  IMAD.MOV.U32 R3, RZ, RZ, 0x0 ;  /* 0x00000000ff037424 */ /* 0x000fc800078e00ff */
[----:B------:R-:W-:Y:S05]  /*0ba0*/  RET.REL.NODEC R2 `(macz_batch_hist_from_macz_f32) ;  /* 0xfffffff402147950 */ /* 0x000fea0003c3ffff */
.L_x_129:
        /* <DEDUP_REMOVED lines=13> */
.L_x_177:


//--------------------- .text.macz_batch_macz_tmp_f32 --------------------------
	.section	.text.macz_batch_macz_tmp_f32,"ax",@progbits
	.align	128
        .global         macz_batch_macz_tmp_f32
        .type           macz_batch_macz_tmp_f32,@function
        .size           macz_batch_macz_tmp_f32,(.L_x_179 - macz_batch_macz_tmp_f32)
        .other          macz_batch_macz_tmp_f32,@"STO_CUDA_ENTRY STV_DEFAULT"
macz_batch_macz_tmp_f32:
.text.macz_batch_macz_tmp_f32:
        /* <DEDUP_REMOVED lines=12> */
[----:B------:R-:W1:Y:S07]  /*00c0*/  LDCU.64 UR8, c[0x0][0x358] ;  /* 0x00006b00ff0877ac */ /* 0x000e6e0008000a00 */
[----:B------:R-:W2:Y:S08]  /*00d0*/  LDC.64 R8, c[0x0][0x3d8] ;  /* 0x0000f600ff087b82 */ /* 0x000eb00000000a00 */
[----:B------:R-:W3:Y:S01]  /*00e0*/  LDC.64 R6, c[0x0][0x3d0] ;  /* 0x0000f400ff067b82 */ /* 0x000ee20000000a00 */
[----:B0-----:R-:W-:-:S07]  /*00f0*/  IMAD.WIDE.U32 R2, R5, 0x4, R2 ;  /* 0x0000000405027825 */ /* 0x001fce00078e0002 */
[----:B------:R-:W0:Y:S01]  /*0100*/  LDC R11, c[0x0][0x3f4] ;  /* 0x0000fd00ff0b7b82 */ /* 0x000e220000000800 */
[----:B-1----:R-:W4:Y:S01]  /*0110*/  LDG.E.CONSTANT R2, desc[UR8][R2.64] ;  /* 0x0000000802027981 */ /* 0x002f22000c1e9900 */
[----:B--2---:R-:W-:-:S06]  /*0120*/  IMAD.WIDE.U32 R8, R5, 0x4, R8 ;  /* 0x0000000405087825 */ /* 0x004fcc00078e0008 */
[----:B------:R-:W2:Y:S01]  /*0130*/  LDG.E.CONSTANT R8, desc[UR8][R8.64] ;  /* 0x0000000808087981 */ /* 0x000ea2000c1e9900 */
[----:B---3--:R-:W-:-:S05]  /*0140*/  IMAD.WIDE.U32 R6, R5, 0x4, R6 ;  /* 0x0000000405067825 */ /* 0x008fca00078e0006 */
[----:B------:R-:W3:Y:S01]  /*0150*/  LDG.E.CONSTANT R33, desc[UR8][R6.64] ;  /* 0x0000000806217981 */ /* 0x000ee2000c1e9900 */
[----:B----4-:R-:W-:Y:S02]  /*0160*/  R2UR UR5, R2 ;  /* 0x00000000020572ca */ /* 0x010fe400000e0000 */
[----:B--2---:R-:W-:Y:S02]  /*0170*/  R2UR UR6, R8 ;  /* 0x00000000080672ca */ /* 0x004fe400000e0000 */
[----:B------:R-:W1:Y:S09]  /*0180*/  LDC.64 R8, c[0x0][0x3c0] ;  /* 0x0000f000ff087b82 */ /* 0x000e720000000a00 */
[----:B------:R-:W-:-:S05]  /*0190*/  IMAD.U32 R0, RZ, RZ, UR5 ;  /* 0x00000005ff007e24 */ /* 0x000fca000f8e00ff */
[----:B---3--:R-:W-:-:S04]  /*01a0*/  VIMNMX3 R0, R33, UR6, R0, !PT ;  /* 0x0000000621007c0f */ /* 0x008fc8000f800100 */
[----:B0-----:R-:W-:-:S04]  /*01b0*/  IADD3 R11, PT, PT, R0, -0x1, R11 ;  /* 0xffffffff000b7810 */ /* 0x001fc80007ffe00b */
[----:B------:R-:W-:-:S13]  /*01c0*/  ISETP.GE.AND P0, PT, R4, R11, PT ;  /* 0x0000000b0400720c */ /* 0x000fda0003f06270 */
[----:B------:R-:W0:Y:S01]  /*01d0*/  @!P0 LDC.64 R2, c[0x0][0x400] ;  /* 0x00010000ff028b82 */ /* 0x000e220000000a00 */
[----:B------:R-:W-:Y:S02]  /*01e0*/  @!P0 IMAD R11, R5, UR7, R4 ;  /* 0x00000007050b8c24 */ /* 0x000fe4000f8e0204 */
[----:B------:R-:W-:Y:S02]  /*01f0*/  @!P0 IMAD.MOV.U32 R7, RZ, RZ, 0x7fffffff ;  /* 0x7fffffffff078424 */ /* 0x000fe400078e00ff */
[----:B0-----:R-:W-:-:S05]  /*0200*/  @!P0 IMAD.WIDE R2, R11, 0x4, R2 ;  /* 0x000000040b028825 */ /* 0x001fca00078e0202 */
[----:B------:R0:W-:Y:S01]  /*0210*/  @!P0 STG.E desc[UR8][R2.64], R7 ;  /* 0x0000000702008986 */ /* 0x0001e2000c101908 */
[----:B-1----:R-:W-:Y:S05]  /*0220*/  @!P0 EXIT ;  /* 0x000000000000894d */ /* 0x002fea0003800000 */
[----:B0-----:R-:W0:Y:S01]  /*0230*/  LDC.64 R2, c[0x0][0x3e0] ;  /* 0x0000f800ff027b82 */ /* 0x001e220000000a00 */
[C---:B------:R-:W-:Y:S01]  /*0240*/  IMAD.WIDE.U32 R6, R5.reuse, 0x4, R8 ;  /* 0x0000000405067825 */ /* 0x040fe200078e0008 */
[----:B------:R-:W1:Y:S01]  /*0250*/  LDCU UR7, c[0x0][0x3fc] ;  /* 0x00007f80ff0777ac */ /* 0x000e620008000800 */
[----:B------:R-:W2:Y:S04]  /*0260*/  LDCU.64 UR14, c[0x0][0x388] ;  /* 0x00007100ff0e77ac */ /* 0x000ea80008000a00 */
[----:B------:R-:W3:Y:S01]  /*0270*/  LDG.E.CONSTANT R6, desc[UR8][R6.64] ;  /* 0x0000000806067981 */ /* 0x000ee2000c1e9900 */
[----:B------:R-:W4:Y:S01]  /*0280*/  LDC.64 R10, c[0x0][0x3e8] ;  /* 0x0000fa00ff0a7b82 */ /* 0x000f220000000a00 */
[----:B------:R-:W2:Y:S07]  /*0290*/  LDCU.64 UR12, c[0x0][0x390] ;  /* 0x00007200ff0c77ac */ /* 0x000eae0008000a00 */
[----:B------:R-:W2:Y:S01]  /*02a0*/  LDC.64 R20, c[0x0][0x390] ;  /* 0x0000e400ff147b82 */ /* 0x000ea20000000a00 */
[----:B0-----:R-:W-:-:S05]  /*02b0*/  IMAD.WIDE.U32 R8, R5, 0x4, R2 ;  /* 0x0000000405087825 */ /* 0x001fca00078e0002 */
[----:B------:R0:W5:Y:S01]  /*02c0*/  LDG.E.CONSTANT R3, desc[UR8][R8.64] ;  /* 0x0000000808037981 */ /* 0x000162000c1e9900 */
[----:B----4-:R-:W-:-:S05]  /*02d0*/  IMAD.WIDE.U32 R10, R5, 0x4, R10 ;  /* 0x00000004050a7825 */ /* 0x010fca00078e000a */
[----:B------:R0:W5:Y:S01]  /*02e0*/  LDG.E.CONSTANT R2, desc[UR8][R10.64] ;  /* 0x000000080a027981 */ /* 0x000162000c1e9900 */
[----:B-1----:R-:W-:Y:S02]  /*02f0*/  UISETP.NE.AND UP0, UPT, UR7, URZ, UPT ;  /* 0x000000ff0700728c */ /* 0x002fe4000bf05270 */
[----:B--2---:R-:W-:Y:S01]  /*0300*/  UISETP.EQ.U32.AND UP1, UPT, UR14, URZ, UPT ;  /* 0x000000ff0e00728c */ /* 0x004fe2000bf22070 */
[----:B------:R-:W-:Y:S02]  /*0310*/  SHF.R.S32.HI R35, RZ, 0x1f, R33 ;  /* 0x0000001fff237819 */ /* 0x000fe40000011421 */
[----:B------:R-:W-:Y:S01]  /*0320*/  SHF.R.S32.HI R0, RZ, 0x1f, R4 ;  /* 0x0000001fff007819 */ /* 0x000fe20000011404 */
[----:B------:R-:W-:Y:S01]  /*0330*/  UISETP.EQ.OR.EX UP0, UPT, UR15, URZ, UP0, UP1 ;  /* 0x000000ff0f00728c */ /* 0x000fe20008702710 */
[----:B------:R-:W-:Y:S01]  /*0340*/  IADD3 R34, P0, PT, R4, -R33, RZ ;  /* 0x8000002104227210 */ /* 0x000fe20007f1e0ff */
[----:B------:R-:W-:Y:S04]  /*0350*/  BSSY.RECONVERGENT B1, `(.L_x_130) ;  /* 0x000006e000017945 */ /* 0x000fe80003800200 */
[----:B------:R-:W-:Y:S01]  /*0360*/  IMAD.X R35, R0, 0x1, ~R35, P0 ;  /* 0x0000000100237824 */ /* 0x000fe200000e0e23 */
[----:B------:R-:W-:Y:S01]  /*0370*/  LEA R24, P0, R34, UR12, 0x3 ;  /* 0x0000000c22187c11 */ /* 0x000fe2000f8018ff */
[----:B------:R-:W-:-:S02]  /*0380*/  IMAD.MOV.U32 R22, RZ, RZ, 0x0 ;  /* 0x00000000ff167424 */ /* 0x000fc400078e00ff */
[----:B------:R-:W-:Y:S01]  /*0390*/  IMAD.MOV.U32 R23, RZ, RZ, 0x7ff80000 ;  /* 0x7ff80000ff177424 */ /* 0x000fe200078e00ff */
[----:B------:R-:W-:Y:S01]  /*03a0*/  LEA.HI.X R25, R34, UR13, R35, 0x3, P0 ;  /* 0x0000000d22197c11 */ /* 0x000fe200080f1c23 */
[----:B------:R-:W-:Y:S01]  /*03b0*/  IMAD.WIDE R20, R4, 0x8, R20 ;  /* 0x0000000804147825 */ /* 0x000fe200078e0214 */
[----:B------:R-:W-:Y:S02]  /*03c0*/  USHF.R.S32.HI UR10, URZ, 0x1f, UR5 ;  /* 0x0000001fff0a7899 */ /* 0x000fe40008011405 */
[----:B------:R-:W-:Y:S01]  /*03d0*/  USHF.R.S32.HI UR11, URZ, 0x1f, UR6 ;  /* 0x0000001fff0b7899 */ /* 0x000fe20008011406 */
[----:B---3--:R-:W-:-:S13]  /*03e0*/  R2UR UR4, R6 ;  /* 0x00000000060472ca */ /* 0x008fda00000e0000 */
[----:B------:R-:W-:Y:S01]  /*03f0*/  USHF.R.S32.HI UR7, URZ, 0x1f, UR4 ;  /* 0x0000001fff077899 */ /* 0x000fe20008011404 */
[----:B0-----:R-:W-:Y:S11]  /*0400*/  BRA.U UP0, `(.L_x_131) ;  /* 0x0000000100f87547 */ /* 0x001ff6000b800000 */
[----:B------:R-:W0:Y:S02]  /*0410*/  LDCU.64 UR12, c[0x0][0x3a0] ;  /* 0x00007400ff0c77ac */ /* 0x000e240008000a00 */
[----:B0-----:R-:W-:Y:S02]  /*0420*/  LEA R6, P0, R4, UR12, 0x2 ;  /* 0x0000000c04067c11 */ /* 0x001fe4000f8010ff */
[----:B------:R-:W-:Y:S02]  /*0430*/  LEA R8, P1, R34, UR12, 0x2 ;  /* 0x0000000c22087c11 */ /* 0x000fe4000f8210ff */
[----:B------:R-:W-:Y:S02]  /*0440*/  LEA.HI.X R7, R4, UR13, R0, 0x2, P0 ;  /* 0x0000000d04077c11 */ /* 0x000fe400080f1400 */
[----:B------:R-:W-:-:S04]  /*0450*/  LEA.HI.X R9, R34, UR13, R35, 0x2, P1 ;  /* 0x0000000d22097c11 */ /* 0x000fc800088f1423 */
[----:B------:R-:W2:Y:S04]  /*0460*/  LDG.E.CONSTANT R7, desc[UR8][R6.64+0x4] ;  /* 0x0000040806077981 */ /* 0x000ea8000c1e9900 */
[----:B------:R-:W2:Y:S02]  /*0470*/  LDG.E.CONSTANT R14, desc[UR8][R8.64+0x4] ;  /* 0x00000408080e7981 */ /* 0x000ea4000c1e9900 */
[----:B--2---:R-:W-:-:S13]  /*0480*/  ISETP.NE.AND P0, PT, R7, R14, PT ;  /* 0x0000000e0700720c */ /* 0x004fda0003f05270 */
[----:B------:R-:W-:Y:S05]  /*0490*/  @P0 BRA `(.L_x_132) ;  /* 0x0000000400640947 */ /* 0x000fea0003800000 */
[----:B------:R-:W0:Y:S02]  /*04a0*/  LDCU.64 UR12, c[0x0][0x3b8] ;  /* 0x00007700ff0c77ac */ /* 0x000e240008000a00 */
[----:B0-----:R-:W-:Y:S02]  /*04b0*/  LEA R10, P1, R34, UR12, 0x2 ;  /* 0x0000000c220a7c11 */ /* 0x001fe4000f8210ff */
[----:B------:R-:W-:Y:S02]  /*04c0*/  LEA R8, P0, R4, UR12, 0x2 ;  /* 0x0000000c04087c11 */ /* 0x000fe4000f8010ff */
[----:B------:R-:W-:Y:S02]  /*04d0*/  LEA.HI.X R11, R34, UR13, R35, 0x2, P1 ;  /* 0x0000000d220b7c11 */ /* 0x000fe400088f1423 */
[----:B------:R-:W-:-:S04]  /*04e0*/  LEA.HI.X R9, R4, UR13, R0, 0x2, P0 ;  /* 0x0000000d04097c11 */ /* 0x000fc800080f1400 */
[----:B------:R-:W2:Y:S04]  /*04f0*/  LDG.E.CONSTANT R11, desc[UR8][R10.64+0x4] ;  /* 0x000004080a0b7981 */ /* 0x000ea8000c1e9900 */
[----:B------:R-:W2:Y:S01]  /*0500*/  LDG.E.CONSTANT R8, desc[UR8][R8.64+0x4] ;  /* 0x0000040808087981 */ /* 0x000ea2000c1e9900 */
[----:B------:R-:W-:Y:S01]  /*0510*/  IMAD.MOV.U32 R14, RZ, RZ, R7 ;  /* 0x000000ffff0e7224 */ /* 0x000fe200078e0007 */
[----:B--2---:R-:W-:-:S13]  /*0520*/  ISETP.NE.AND P0, PT, R8, R11, PT ;  /* 0x0000000b0800720c */ /* 0x004fda0003f05270 */
[----:B------:R-:W-:Y:S05]  /*0530*/  @P0 BRA `(.L_x_132) ;  /* 0x00000004003c0947 */ /* 0x000fea0003800000 */
[----:B------:R-:W0:Y:S02]  /*0540*/  LDCU.64 UR12, c[0x0][0x3a8] ;  /* 0x00007500ff0c77ac */ /* 0x000e240008000a00 */
[----:B0-----:R-:W-:Y:S02]  /*0550*/  LEA R8, P1, R34, UR12, 0x3 ;  /* 0x0000000c22087c11 */ /* 0x001fe4000f8218ff */
[----:B------:R-:W-:Y:S02]  /*0560*/  LEA R10, P0, R4, UR12, 0x3 ;  /* 0x0000000c040a7c11 */ /* 0x000fe4000f8018ff */
[----:B------:R-:W-:Y:S02]  /*0570*/  LEA.HI.X R9, R34, UR13, R35, 0x3, P1 ;  /* 0x0000000d22097c11 */ /* 0x000fe400088f1c23 */
[----:B------:R-:W-:-:S04]  /*0580*/  LEA.HI.X R11, R4, UR13, R0, 0x3, P0 ;  /* 0x0000000d040b7c11 */ /* 0x000fc800080f1c00 */
[----:B------:R-:W2:Y:S04]  /*0590*/  LDG.E.64.CONSTANT R8, desc[UR8][R8.64+0x8] ;  /* 0x0000080808087981 */ /* 0x000ea8000c1e9b00 */
[----:B------:R-:W2:Y:S01]  /*05a0*/  LDG.E.64.CONSTANT R12, desc[UR8][R10.64+0x8] ;  /* 0x000008080a0c7981 */ /* 0x000ea2000c1e9b00 */
[----:B------:R-:W-:Y:S01]  /*05b0*/  IMAD.MOV.U32 R14, RZ, RZ, R7 ;  /* 0x000000ffff0e7224 */ /* 0x000fe200078e0007 */
[----:B--2---:R-:W-:-:S08]  /*05c0*/  DADD R12, R12, -R8 ;  /* 0x000000000c0c7229 */ /* 0x004fd00000000808 */
[----:B------:R-:W-:-:S14]  /*05d0*/  DSETP.GT.AND P0, PT, R12, RZ, PT ;  /* 0x000000ff0c00722a */ /* 0x000fdc0003f04000 */
[----:B------:R-:W-:Y:S05]  /*05e0*/  @!P0 BRA `(.L_x_132) ;  /* 0x0000000400108947 */ /* 0x000fea0003800000 */
[----:B------:R-:W0:Y:S02]  /*05f0*/  LDCU.64 UR12, c[0x0][0x3b0] ;  /* 0x00007600ff0c77ac */ /* 0x000e240008000a00 */
[----:B0-----:R-:W-:Y:S02]  /*0600*/  LEA R8, P0, R4, UR12, 0x3 ;  /* 0x0000000c04087c11 */ /* 0x001fe4000f8018ff */
[----:B------:R-:W-:Y:S02]  /*0610*/  LEA R18, P1, R34, UR12, 0x3 ;  /* 0x0000000c22127c11 */ /* 0x000fe4000f8218ff */
        /* <DEDUP_REMOVED lines=23> */
[----:B-----5:R-:W-:Y:S05]  /*0790*/  CALL.REL.NOINC `($__internal_5_$__cuda_sm20_div_rn_f64_full) ;  /* 0x0000001800207944 */ /* 0x020fea0003c00000 */
[----:B------:R-:W-:Y:S02]  /*07a0*/  IMAD.MOV.U32 R22, RZ, RZ, R9 ;  /* 0x000000ffff167224 */ /* 0x000fe400078e0009 */
[----:B------:R-:W-:-:S07]  /*07b0*/  IMAD.MOV.U32 R23, RZ, RZ, R8 ;  /* 0x000000ffff177224 */ /* 0x000fce00078e0008 */
.L_x_134:
[----:B------:R-:W-:Y:S05]  /*07c0*/  BSYNC.RECONVERGENT B2 ;  /* 0x0000000000027941 */ /* 0x000fea0003800200 */
.L_x_133:
[----:B------:R-:W-:Y:S01]  /*07d0*/  IMAD.MOV.U32 R14, RZ, RZ, R7 ;  /* 0x000000ffff0e7224 */ /* 0x000fe200078e0007 */
[----:B------:R-:W-:Y:S06]  /*07e0*/  BRA `(.L_x_132) ;  /* 0x0000000000907947 */ /* 0x000fec0003800000 */
.L_x_131:
        /* <DEDUP_REMOVED lines=9> */
[----:B------:R-:W2:Y:S04]  /*0880*/  LDG.E.64.CONSTANT R8, desc[UR8][R20.64+0x8] ;  /* 0x0000080814087981 */ /* 0x000ea8000c1e9b00 */
        /* <DEDUP_REMOVED lines=24> */
.L_x_136:
[----:B------:R-:W-:Y:S05]  /*0a10*/  BSYNC.RECONVERGENT B2 ;  /* 0x0000000000027941 */ /* 0x000fea0003800200 */
.L_x_135:
[----:B------:R-:W-:-:S07]  /*0a20*/  IMAD.MOV.U32 R14, RZ, RZ, R7 ;  /* 0x000000ffff0e7224 */ /* 0x000fce00078e0007 */
.L_x_132:
[----:B------:R-:W-:Y:S05]  /*0a30*/  BSYNC.RECONVERGENT B1 ;  /* 0x0000000000017941 */ /* 0x000fea0003800200 */
.L_x_130:
[----:B------:R-:W-:Y:S01]  /*0a40*/  ISETP.NE.AND P0, PT, R7, R14, PT ;  /* 0x0000000e0700720c */ /* 0x000fe20003f05270 */
[----:B------:R-:W0:Y:S01]  /*0a50*/  LDCU.64 UR12, c[0x0][0x398] ;  /* 0x00007300ff0c77ac */ /* 0x000e220008000a00 */
[----:B------:R-:W-:Y:S01]  /*0a60*/  BSSY.RECONVERGENT B1, `(.L_x_137) ;  /* 0x000007d000017945 */ /* 0x000fe20003800200 */
[----:B------:R-:W-:Y:S02]  /*0a70*/  IMAD.MOV.U32 R16, RZ, RZ, 0x0 ;  /* 0x00000000ff107424 */ /* 0x000fe400078e00ff */
[----:B------:R-:W-:-:S08]  /*0a80*/  IMAD.MOV.U32 R17, RZ, RZ, 0x7ff80000 ;  /* 0x7ff80000ff117424 */ /* 0x000fd000078e00ff */
[----:B------:R-:W-:Y:S01]  /*0a90*/  DSETP.NAN.OR P0, PT, R22, R22, P0 ;  /* 0x000000161600722a */ /* 0x000fe20000708400 */
[----:B0-----:R-:W-:-:S04]  /*0aa0*/  LEA R18, P1, R4, UR12, 0x3 ;  /* 0x0000000c04127c11 */ /* 0x001fc8000f8218ff */
[----:B------:R-:W-:-:S09]  /*0ab0*/  LEA.HI.X R19, R4, UR13, R0, 0x3, P1 ;  /* 0x0000000d04137c11 */ /* 0x000fd200088f1c00 */
[----:B------:R-:W-:Y:S05]  /*0ac0*/  @P0 BRA `(.L_x_138) ;  /* 0x0000000400d80947 */ /* 0x000fea0003800000 */
[----:B------:R-:W2:Y:S04]  /*0ad0*/  LDG.E.64.CONSTANT R24, desc[UR8][R24.64+0x8] ;  /* 0x0000080818187981 */ /* 0x000ea8000c1e9b00 */
[----:B------:R-:W2:Y:S01]  /*0ae0*/  LDG.E.64.CONSTANT R8, desc[UR8][R20.64+0x8] ;  /* 0x0000080814087981 */ /* 0x000ea2000c1e9b00 */
[----:B------:R-:W-:-:S04]  /*0af0*/  LEA R10, P0, R34, UR12, 0x3 ;  /* 0x0000000c220a7c11 */ /* 0x000fc8000f8018ff */
[----:B------:R-:W-:Y:S02]  /*0b00*/  LEA.HI.X R11, R34, UR13, R35, 0x3, P0 ;  /* 0x0000000d220b7c11 */ /* 0x000fe400080f1c23 */
[----:B------:R-:W3:Y:S04]  /*0b10*/  LDG.E.64.CONSTANT R34, desc[UR8][R18.64+0x8] ;  /* 0x0000080812227981 */ /* 0x000ee8000c1e9b00 */
[----:B------:R-:W3:Y:S01]  /*0b20*/  LDG.E.64.CONSTANT R10, desc[UR8][R10.64+0x8] ;  /* 0x000008080a0a7981 */ /* 0x000ee2000c1e9b00 */
        /* <DEDUP_REMOVED lines=11> */
[----:B------:R-:W-:Y:S01]  /*0be0*/  FSETP.GEU.AND P1, PT, |R9|, 6.5827683646048100446e-37, PT ;  /* 0x036000000900780b */ /* 0x000fe20003f2e200 */
[----:B---3--:R-:W-:-:S05]  /*0bf0*/  DADD R34, R34, -R10 ;  /* 0x0000000022227229 */ /* 0x008fca000000080a */
        /* <DEDUP_REMOVED lines=10> */
[----:B-----5:R-:W-:Y:S05]  /*0ca0*/  CALL.REL.NOINC `($__internal_5_$__cuda_sm20_div_rn_f64_full) ;  /* 0x0000001000dc7944 */ /* 0x020fea0003c00000 */
[----:B------:R-:W-:Y:S01]  /*0cb0*/  IMAD.MOV.U32 R24, RZ, RZ, R9 ;  /* 0x000000ffff187224 */ /* 0x000fe200078e0009 */
[----:B------:R-:W-:-:S07]  /*0cc0*/  MOV R25, R8 ;  /* 0x0000000800197202 */ /* 0x000fce0000000f00 */
.L_x_140:
[----:B------:R-:W-:Y:S05]  /*0cd0*/  BSYNC.RECONVERGENT B2 ;  /* 0x0000000000027941 */ /* 0x000fea0003800200 */
.L_x_139:
        /* <DEDUP_REMOVED lines=21> */
[----:B------:R-:W-:-:S04]  /*0e30*/  LOP3.LUT R9, R9, R8, RZ, 0x3c, !PT ;  /* 0x0000000809097212 */ /* 0x000fc800078e3cff */
[----:B------:R-:W-:-:S04]  /*0e40*/  LOP3.LUT R8, R9, R8, RZ, 0x3c, !PT ;  /* 0x0000000809087212 */ /* 0x000fc800078e3cff */
[----:B------:R-:W-:-:S07]  /*0e50*/  LOP3.LUT R9, R9, R8, RZ, 0x3c, !PT ;  /* 0x0000000809097212 */ /* 0x000fce00078e3cff */
.L_x_142:
[----:B------:R-:W-:Y:S05]  /*0e60*/  BSYNC.RECONVERGENT B2 ;  /* 0x0000000000027941 */ /* 0x000fea0003800200 */
.L_x_141:
        /* <DEDUP_REMOVED lines=24> */
[----:B------:R-:W-:Y:S01]  /*0ff0*/  MOV R10, 0x1050 ;  /* 0x00001050000a7802 */ /* 0x000fe20000000f00 */
[----:B------:R-:W-:Y:S02]  /*1000*/  IMAD.MOV.U32 R6, RZ, RZ, R16 ;  /* 0x000000ffff067224 */ /* 0x000fe400078e0010 */
[----:B------:R-:W-:Y:S02]  /*1010*/  IMAD.MOV.U32 R8, RZ, RZ, R26 ;  /* 0x000000ffff087224 */ /* 0x000fe400078e001a */
[----:B------:R-:W-:Y:S02]  /*1020*/  IMAD.MOV.U32 R11, RZ, RZ, R27 ;  /* 0x000000ffff0b7224 */ /* 0x000fe400078e001b */
[----:B------:R-:W-:-:S07]  /*1030*/  IMAD.MOV.U32 R25, RZ, RZ, R9 ;  /* 0x000000ffff197224 */ /* 0x000fce00078e0009 */
[----:B-----5:R-:W-:Y:S05]  /*1040*/  CALL.REL.NOINC `($__internal_6_$__cuda_sm20_dsqrt_rn_f64_mediumpath_v1) ;  /* 0x0000001400847944 */ /* 0x020fea0003c00000 */
.L_x_144:
[----:B------:R-:W-:Y:S05]  /*1050*/  BSYNC.RECONVERGENT B0 ;  /* 0x0000000000007941 */ /* 0x000fea0003800200 */
.L_x_143:
        /* <DEDUP_REMOVED lines=25> */
[----:B-----5:R-:W-:Y:S05]  /*11f0*/  CALL.REL.NOINC `($__internal_5_$__cuda_sm20_div_rn_f64_full) ;  /* 0x0000000c00887944 */ /* 0x020fea0003c00000 */
[----:B------:R-:W-:Y:S02]  /*1200*/  IMAD.MOV.U32 R16, RZ, RZ, R9 ;  /* 0x000000ffff107224 */ /* 0x000fe400078e0009 */
[----:B------:R-:W-:-:S07]  /*1210*/  IMAD.MOV.U32 R17, RZ, RZ, R8 ;  /* 0x000000ffff117224 */ /* 0x000fce00078e0008 */
.L_x_145:
[----:B------:R-:W-:Y:S05]  /*1220*/  BSYNC.RECONVERGENT B2 ;  /* 0x0000000000027941 */ /* 0x000fea0003800200 */
.L_x_138:
[----:B------:R-:W-:Y:S05]  /*1230*/  BSYNC.RECONVERGENT B1 ;  /* 0x0000000000017941 */ /* 0x000fea0003800200 */
.L_x_137:
[----:B------:R-:W0:Y:S01]  /*1240*/  LDCU.64 UR12, c[0x0][0x3a0] ;  /* 0x00007400ff0c77ac */ /* 0x000e220008000a00 */
[----:B------:R-:W-:-:S04]  /*1250*/  IADD3 R6, P0, PT, R4, -UR5, RZ ;  /* 0x8000000504067c10 */ /* 0x000fc8000ff1e0ff */
[----:B------:R-:W-:Y:S02]  /*1260*/  IADD3.X R11, PT, PT, R0, ~UR10, RZ, P0, !PT ;  /* 0x8000000a000b7c10 */ /* 0x000fe400087fe4ff */
[----:B0-----:R-:W-:-:S04]  /*1270*/  LEA R8, P0, R6, UR12, 0x2 ;  /* 0x0000000c06087c11 */ /* 0x001fc8000f8010ff */
[----:B------:R-:W-:-:S05]  /*1280*/  LEA.HI.X R9, R6, UR13, R11, 0x2, P0 ;  /* 0x0000000d06097c11 */ /* 0x000fca00080f140b */
[----:B------:R-:W2:Y:S01]  /*1290*/  LDG.E.CONSTANT R8, desc[UR8][R8.64+0x4] ;  /* 0x0000040808087981 */ /* 0x000ea2000c1e9900 */
[----:B------:R-:W-:Y:S01]  /*12a0*/  BSSY.RECONVERGENT B1, `(.L_x_146) ;  /* 0x0000046000017945 */ /* 0x000fe20003800200 */
[----:B------:R-:W-:Y:S01]  /*12b0*/  IMAD.MOV.U32 R22, RZ, RZ, 0x0 ;  /* 0x00000000ff167424 */ /* 0x000fe200078e00ff */
[----:B------:R-:W-:Y:S02]  /*12c0*/  MOV R23, 0x7ff80000 ;  /* 0x7ff8000000177802 */ /* 0x000fe40000000f00 */
[----:B--2---:R-:W-:-:S13]  /*12d0*/  ISETP.NE.AND P0, PT, R7, R8, PT ;  /* 0x000000080700720c */ /* 0x004fda0003f05270 */
[----:B------:R-:W-:Y:S05]  /*12e0*/  @P0 BRA `(.L_x_147) ;  /* 0x0000000400040947 */ /* 0x000fea0003800000 */
[----:B------:R-:W-:-:S04]  /*12f0*/  IADD3 R24, P0, PT, R4, -UR4, RZ ;  /* 0x8000000404187c10 */ /* 0x000fc8000ff1e0ff */
[----:B------:R-:W-:Y:S02]  /*1300*/  IADD3.X R25, PT, PT, R0, ~UR7, RZ, P0, !PT ;  /* 0x8000000700197c10 */ /* 0x000fe400087fe4ff */
[----:B------:R-:W-:-:S04]  /*1310*/  LEA R8, P0, R24, UR12, 0x2 ;  /* 0x0000000c18087c11 */ /* 0x000fc8000f8010ff */
[----:B------:R-:W-:-:S05]  /*1320*/  LEA.HI.X R9, R24, UR13, R25, 0x2, P0 ;  /* 0x0000000d18097c11 */ /* 0x000fca00080f1419 */
        /* <DEDUP_REMOVED lines=8> */
[----:B------:R-:W0:Y:S01]  /*13b0*/  I2F.F64 R12, UR5 ;  /* 0x00000005000c7d12 */ /* 0x000e220008201c00 */
        /* <DEDUP_REMOVED lines=22> */
.L_x_149:
[----:B------:R-:W-:Y:S05]  /*1520*/  BSYNC.RECONVERGENT B2 ;  /* 0x0000000000027941 */ /* 0x000fea0003800200 */
.L_x_148:
[----:B------:R-:W0:Y:S02]  /*1530*/  LDCU.64 UR14, c[0x0][0x390] ;  /* 0x00007200ff0e77ac */ /* 0x000e240008000a00 */
[----:B0-----:R-:W-:-:S04]  /*1540*/  LEA R26, P0, R24, UR14, 0x3 ;  /* 0x0000000e181a7c11 */ /* 0x001fc8000f8018ff */
[----:B------:R-:W-:-:S05]  /*1550*/  LEA.HI.X R27, R24, UR15, R25, 0x3, P0 ;  /* 0x0000000f181b7c11 */ /* 0x000fca00080f1c19 */
[----:B------:R-:W2:Y:S01]  /*1560*/  LDG.E.64.CONSTANT R10, desc[UR8][R26.64+0x8] ;  /* 0x000008081a0a7981 */ /* 0x000ea2000c1e9b00 */
[----:B------:R-:W0:Y:S01]  /*1570*/  I2F.F64 R12, UR4 ;  /* 0x00000004000c7d12 */ /* 0x000e220008201c00 */
        /* <DEDUP_REMOVED lines=22> */
.L_x_151:
[----:B------:R-:W-:Y:S05]  /*16e0*/  BSYNC.RECONVERGENT B2 ;  /* 0x0000000000027941 */ /* 0x000fea0003800200 */
.L_x_150:
[----:B------:R-:W-:-:S11]  /*16f0*/  DADD R22, R22, -R34 ;  /* 0x0000000016167229 */ /* 0x000fd60000000822 */
.L_x_147:
[----:B------:R-:W-:Y:S05]  /*1700*/  BSYNC.RECONVERGENT B1 ;  /* 0x0000000000017941 */ /* 0x000fea0003800200 */
.L_x_146:
[----:B------:R-:W0:Y:S01]  /*1710*/  LDCU.64 UR4, c[0x0][0x3a0] ;  /* 0x00007400ff0477ac */ /* 0x000e220008000a00 */
[----:B------:R-:W-:-:S04]  /*1720*/  IADD3 R6, P0, PT, R4, -UR6, RZ ;  /* 0x8000000604067c10 */ /* 0x000fc8000ff1e0ff */
[----:B------:R-:W-:Y:S02]  /*1730*/  IADD3.X R11, PT, PT, R0, ~UR11, RZ, P0, !PT ;  /* 0x8000000b000b7c10 */ /* 0x000fe400087fe4ff */
[----:B0-----:R-:W-:-:S04]  /*1740*/  LEA R8, P0, R6, UR4, 0x2 ;  /* 0x0000000406087c11 */ /* 0x001fc8000f8010ff */
[----:B------:R-:W-:-:S05]  /*1750*/  LEA.HI.X R9, R6, UR5, R11, 0x2, P0 ;  /* 0x0000000506097c11 */ /* 0x000fca00080f140b */
[----:B------:R-:W2:Y:S01]  /*1760*/  LDG.E.CONSTANT R8, desc[UR8][R8.64+0x4] ;  /* 0x0000040808087981 */ /* 0x000ea2000c1e9900 */
[----:B------:R-:W-:Y:S01]  /*1770*/  BSSY.RECONVERGENT B1, `(.L_x_152) ;  /* 0x000005f000017945 */ /* 0x000fe20003800200 */
[----:B------:R-:W-:Y:S02]  /*1780*/  IMAD.MOV.U32 R24, RZ, RZ, 0x0 ;  /* 0x00000000ff187424 */ /* 0x000fe400078e00ff */
[----:B------:R-:W-:Y:S01]  /*1790*/  IMAD.MOV.U32 R25, RZ, RZ, 0x7ff80000 ;  /* 0x7ff80000ff197424 */ /* 0x000fe200078e00ff */
[----:B--2---:R-:W-:-:S13]  /*17a0*/  ISETP.NE.AND P0, PT, R7, R8, PT ;  /* 0x000000080700720c */ /* 0x004fda0003f05270 */
[----:B------:R-:W-:Y:S05]  /*17b0*/  @P0 BRA `(.L_x_153) ;  /* 0x0000000400680947 */ /* 0x000fea0003800000 */
[----:B------:R-:W0:Y:S01]  /*17c0*/  LDCU.64 UR4, c[0x0][0x390] ;  /* 0x00007200ff0477ac */ /* 0x000e220008000a00 */
[C---:B------:R-:W-:Y:S01]  /*17d0*/  IMAD.SHL.U32 R0, R6.reuse, 0x8, RZ ;  /* 0x0000000806007824 */ /* 0x040fe200078e00ff */
[----:B------:R-:W-:Y:S02]  /*17e0*/  SHF.L.U64.HI R7, R6, 0x3, R11 ;  /* 0x0000000306077819 */ /* 0x000fe4000001020b */
[----:B------:R-:W2:Y:S02]  /*17f0*/  LDG.E.64.CONSTANT R10, desc[UR8][R20.64+0x8] ;  /* 0x00000808140a7981 */ /* 0x000ea4000c1e9b00 */
[----:B0-----:R-:W-:-:S04]  /*1800*/  IADD3 R8, P0, PT, R0, UR4, RZ ;  /* 0x0000000400087c10 */ /* 0x001fc8000ff1e0ff */
[----:B------:R-:W-:-:S06]  /*1810*/  IADD3.X R9, PT, PT, R7, UR5, RZ, P0, !PT ;  /* 0x0000000507097c10 */ /* 0x000fcc00087fe4ff */
        /* <DEDUP_REMOVED lines=25> */
.L_x_155:
[----:B------:R-:W-:Y:S05]  /*19b0*/  BSYNC.RECONVERGENT B2 ;  /* 0x0000000000027941 */ /* 0x000fea0003800200 */
.L_x_154:
[----:B------:R-:W0:Y:S01]  /*19c0*/  LDCU.64 UR4, c[0x0][0x398] ;  /* 0x00007300ff0477ac */ /* 0x000e220008000a00 */
[----:B------:R-:W2:Y:S01]  /*19d0*/  LDG.E.64.CONSTANT R10, desc[UR8][R18.64+0x8] ;  /* 0x00000808120a7981 */ /* 0x000ea2000c1e9b00 */
[----:B0-----:R-:W-:-:S04]  /*19e0*/  IADD3 R12, P0, PT, R0, UR4, RZ ;  /* 0x00000004000c7c10 */ /* 0x001fc8000ff1e0ff */
[----:B------:R-:W-:-:S05]  /*19f0*/  IADD3.X R13, PT, PT, R7, UR5, RZ, P0, !PT ;  /* 0x00000005070d7c10 */ /* 0x000fca00087fe4ff */
        /* <DEDUP_REMOVED lines=21> */
[----:B-----5:R-:W-:Y:S05]  /*1b50*/  CALL.REL.NOINC `($__internal_5_$__cuda_sm20_div_rn_f64_full) ;  /* 0x0000000400307944 */ /* 0x020fea0003c00000 */
[----:B------:R-:W-:Y:S02]  /*1b60*/  IMAD.MOV.U32 R6, RZ, RZ, R9 ;  /* 0x000000ffff067224 */ /* 0x000fe400078e0009 */
[----:B------:R-:W-:-:S07]  /*1b70*/  IMAD.MOV.U32 R7, RZ, RZ, R8 ;  /* 0x000000ffff077224 */ /* 0x000fce00078e0008 */
.L_x_157:
[----:B------:R-:W-:Y:S05]  /*1b80*/  BSYNC.RECONVERGENT B2 ;  /* 0x0000000000027941 */ /* 0x000fea0003800200 */
.L_x_156:
        /* <DEDUP_REMOVED lines=20> */
[----:B------:R-:W-:Y:S02]  /*1cd0*/  IMAD.MOV.U32 R6, RZ, RZ, R14 ;  /* 0x000000ffff067224 */ /* 0x000fe400078e000e */
[----:B------:R-:W-:Y:S01]  /*1ce0*/  IMAD.MOV.U32 R24, RZ, RZ, R10 ;  /* 0x000000ffff187224 */ /* 0x000fe200078e000a */
[----:B------:R-:W-:Y:S01]  /*1cf0*/  MOV R10, 0x1d50 ;  /* 0x00001d50000a7802 */ /* 0x000fe20000000f00 */
[----:B------:R-:W-:Y:S02]  /*1d00*/  IMAD.MOV.U32 R11, RZ, RZ, R9 ;  /* 0x000000ffff0b7224 */ /* 0x000fe400078e0009 */
[----:B------:R-:W-:Y:S02]  /*1d10*/  IMAD.MOV.U32 R14, RZ, RZ, R18 ;  /* 0x000000ffff0e7224 */ /* 0x000fe400078e0012 */
[----:B------:R-:W-:Y:S02]  /*1d20*/  IMAD.MOV.U32 R15, RZ, RZ, R19 ;  /* 0x000000ffff0f7224 */ /* 0x000fe400078e0013 */
[----:B------:R-:W-:-:S07]  /*1d30*/  IMAD.MOV.U32 R25, RZ, RZ, R7 ;  /* 0x000000ffff197224 */ /* 0x000fce00078e0007 */
[----:B-----5:R-:W-:Y:S05]  /*1d40*/  CALL.REL.NOINC `($__internal_6_$__cuda_sm20_dsqrt_rn_f64_mediumpath_v1) ;  /* 0x0000000800447944 */ /* 0x020fea0003c00000 */
.L_x_158:
[----:B------:R-:W-:Y:S05]  /*1d50*/  BSYNC.RECONVERGENT B0 ;  /* 0x0000000000007941 */ /* 0x000fea0003800200 */
.L_x_153:
[----:B------:R-:W-:Y:S05]  /*1d60*/  BSYNC.RECONVERGENT B1 ;  /* 0x0000000000017941 */ /* 0x000fea0003800200 */
.L_x_152:
        /* <DEDUP_REMOVED lines=9> */
[----:B------:R-:W-:Y:S05]  /*1e00*/  BSSY.RECONVERGENT B2, `(.L_x_161) ;  /* 0x0000016000027945 */ /* 0x000fea0003800200 */
[----:B-----5:R1:W2:Y:S01]  /*1e10*/  F2F.F64.F32 R18, R3 ;  /* 0x0000000300127310 */ /* 0x0202a20000201800 */
        /* <DEDUP_REMOVED lines=10> */
[----:B-12---:R-:W-:Y:S05]  /*1ec0*/  @P0 BRA P1, `(.L_x_162) ;  /* 0x0000000000240947 */ /* 0x006fea0000800000 */
[----:B------:R-:W-:Y:S01]  /*1ed0*/  IMAD.MOV.U32 R10, RZ, RZ, R22 ;  /* 0x000000ffff0a7224 */ /* 0x000fe200078e0016 */
[----:B------:R-:W-:Y:S01]  /*1ee0*/  MOV R6, 0x1f30 ;  /* 0x00001f3000067802 */ /* 0x000fe20000000f00 */
[----:B------:R-:W-:Y:S02]  /*1ef0*/  IMAD.MOV.U32 R8, RZ, RZ, R23 ;  /* 0x000000ffff087224 */ /* 0x000fe400078e0017 */
[----:B------:R-:W-:Y:S02]  /*1f00*/  IMAD.MOV.U32 R9, RZ, RZ, R24 ;  /* 0x000000ffff097224 */ /* 0x000fe400078e0018 */
[----:B------:R-:W-:-:S07]  /*1f10*/  IMAD.MOV.U32 R13, RZ, RZ, R25 ;  /* 0x000000ffff0d7224 */ /* 0x000fce00078e0019 */
[----:B------:R-:W-:Y:S05]  /*1f20*/  CALL.REL.NOINC `($__internal_5_$__cuda_sm20_div_rn_f64_full) ;  /* 0x00000000003c7944 */ /* 0x000fea0003c00000 */
[----:B------:R-:W-:-:S04]  /*1f30*/  LOP3.LUT R9, R9, R8, RZ, 0x3c, !PT ;  /* 0x0000000809097212 */ /* 0x000fc800078e3cff */
[----:B------:R-:W-:-:S04]  /*1f40*/  LOP3.LUT R8, R9, R8, RZ, 0x3c, !PT ;  /* 0x0000000809087212 */ /* 0x000fc800078e3cff */
[----:B------:R-:W-:-:S07]  /*1f50*/  LOP3.LUT R9, R9, R8, RZ, 0x3c, !PT ;  /* 0x0000000809097212 */ /* 0x000fce00078e3cff */
.L_x_162:
[----:B------:R-:W-:Y:S05]  /*1f60*/  BSYNC.RECONVERGENT B2 ;  /* 0x0000000000027941 */ /* 0x000fea0003800200 */
.L_x_161:
[----:B------:R-:W0:Y:S02]  /*1f70*/  F2F.F64.F32 R2, R2 ;  /* 0x0000000200027310 */ /* 0x000e240000201800 */
[----:B0-----:R-:W-:-:S08]  /*1f80*/  DMUL R8, R2, R8 ;  /* 0x0000000802087228 */ /* 0x001fd00000000000 */
[----:B------:R-:W-:-:S10]  /*1f90*/  DFMA R8, R18, R16, R8 ;  /* 0x000000101208722b */ /* 0x000fd40000000008 */
[----:B------:R0:W1:Y:S02]  /*1fa0*/  F2F.F32.F64 R9, R8 ;  /* 0x0000000800097310 */ /* 0x0000640000301000 */
.L_x_160:
[----:B------:R-:W-:Y:S05]  /*1fb0*/  BSYNC.RECONVERGENT B1 ;  /* 0x0000000000017941 */ /* 0x000fea0003800200 */
.L_x_159:
[----:B-----5:R-:W2:Y:S01]  /*1fc0*/  LDC.64 R2, c[0x0][0x400] ;  /* 0x00010000ff027b82 */ /* 0x020ea20000000a00 */
[----:B------:R-:W3:Y:S02]  /*1fd0*/  LDCU UR4, c[0x0][0x3f0] ;  /* 0x00007e00ff0477ac */ /* 0x000ee40008000800 */
[----:B---3--:R-:W-:-:S04]  /*1fe0*/  IMAD R5, R5, UR4, R4 ;  /* 0x0000000405057c24 */ /* 0x008fc8000f8e0204 */
[----:B--2---:R-:W-:-:S05]  /*1ff0*/  IMAD.WIDE R2, R5, 0x4, R2 ;  /* 0x0000000405027825 */ /* 0x004fca00078e0202 */
[----:B-1----:R-:W-:Y:S01]  /*2000*/  STG.E desc[UR8][R2.64], R9 ;  /* 0x0000000902007986 */ /* 0x002fe2000c101908 */
[----:B------:R-:W-:Y:S05]  /*2010*/  EXIT ;  /* 0x000000000000794d */ /* 0x000fea0003800000 */
        .weak           $__internal_5_$__cuda_sm20_div_rn_f64_full
        .type           $__internal_5_$__cuda_sm20_div_rn_f64_full,@function
        .size           $__internal_5_$__cuda_sm20_div_rn_f64_full,($__internal_6_$__cuda_sm20_dsqrt_rn_f64_mediumpath_v1 - $__internal_5_$__cuda_sm20_div_rn_f64_full)
$__internal_5_$__cuda_sm20_div_rn_f64_full:
[C---:B------:R-:W-:Y:S01]  /*2020*/  FSETP.GEU.AND P0, PT, |R13|.reuse, 1.469367938527859385e-39, PT ;  /* 0x001000000d00780b */ /* 0x040fe20003f0e200 */
[--C-:B------:R-:W-:Y:S01]  /*2030*/  IMAD.MOV.U32 R12, RZ, RZ, R9.reuse ;  /* 0x000000ffff0c7224 */ /* 0x100fe200078e0009 */
[----:B------:R-:W-:Y:S01]  /*2040*/  LOP3.LUT R14, R13, 0x800fffff, RZ, 0xc0, !PT ;  /* 0x800fffff0d0e7812 */ /* 0x000fe200078ec0ff */
[----:B------:R-:W-:Y:S01]  /*2050*/  IMAD.MOV.U32 R28, RZ, RZ, 0x1 ;  /* 0x00000001ff1c7424 */ /* 0x000fe200078e00ff */
[----:B------:R-:W-:Y:S01]  /*2060*/  MOV R11, R8 ;  /* 0x00000008000b7202 */ /* 0x000fe20000000f00 */
[----:B------:R-:W-:Y:S01]  /*2070*/  BSSY.RECONVERGENT B0, `(.L_x_163) ;  /* 0x0000059000007945 */ /* 0x000fe20003800200 */
[----:B------:R-:W-:Y:S01]  /*2080*/  LOP3.LUT R15, R14, 0x3ff00000, RZ, 0xfc, !PT ;  /* 0x3ff000000e0f7812 */ /* 0x000fe200078efcff */
[----:B------:R-:W-:Y:S01]  /*2090*/  IMAD.MOV.U32 R14, RZ, RZ, R9 ;  /* 0x000000ffff0e7224 */ /* 0x000fe200078e0009 */
[C---:B------:R-:W-:Y:S02]  /*20a0*/  FSETP.GEU.AND P2, PT, |R11|.reuse, 1.469367938527859385e-39, PT ;  /* 0x001000000b00780b */ /* 0x040fe40003f4e200 */
[----:B------:R-:W-:-:S02]  /*20b0*/  LOP3.LUT R8, R11, 0x7ff00000, RZ, 0xc0, !PT ;  /* 0x7ff000000b087812 */ /* 0x000fc400078ec0ff */
[----:B------:R-:W-:Y:S01]  /*20c0*/  LOP3.LUT R31, R13, 0x7ff00000, RZ, 0xc0, !PT ;  /* 0x7ff000000d1f7812 */ /* 0x000fe200078ec0ff */
[----:B------:R-:W-:Y:S02]  /*20d0*/  @!P0 DMUL R14, R12, 8.98846567431157953865e+307 ;  /* 0x7fe000000c0e8828 */ /* 0x000fe40000000000 */
[----:B------:R-:W-:Y:S01]  /*20e0*/  IMAD.MOV.U32 R30, RZ, RZ, R8 ;  /* 0x000000ffff1e7224 */ /* 0x000fe200078e0008 */
[----:B------:R-:W-:-:S03]  /*20f0*/  ISETP.GE.U32.AND P1, PT, R8, R31, PT ;  /* 0x0000001f0800720c */ /* 0x000fc60003f26070 */
[----:B------:R-:W0:Y:S02]  /*2100*/  MUFU.RCP64H R29, R15 ;  /* 0x0000000f001d7308 */ /* 0x000e240000001800 */
[----:B------:R-:W-:Y:S01]  /*2110*/  @!P2 LOP3.LUT R9, R13, 0x7ff00000, RZ, 0xc0, !PT ;  /* 0x7ff000000d09a812 */ /* 0x000fe200078ec0ff */
[----:B------:R-:W-:Y:S01]  /*2120*/  @!P2 IMAD.MOV.U32 R36, RZ, RZ, RZ ;  /* 0x000000ffff24a224 */ /* 0x000fe200078e00ff */
[----:B------:R-:W-:Y:S02]  /*2130*/  @!P0 LOP3.LUT R31, R15, 0x7ff00000, RZ, 0xc0, !PT ;  /* 0x7ff000000f1f8812 */ /* 0x000fe400078ec0ff */
[----:B------:R-:W-:Y:S01]  /*2140*/  @!P2 ISETP.GE.U32.AND P3, PT, R8, R9, PT ;  /* 0x000000090800a20c */ /* 0x000fe20003f66070 */
[----:B------:R-:W-:Y:S01]  /*2150*/  IMAD.MOV.U32 R9, RZ, RZ, 0x1ca00000 ;  /* 0x1ca00000ff097424 */ /* 0x000fe200078e00ff */
[----:B0-----:R-:W-:-:S08]  /*2160*/  DFMA R26, R28, -R14, 1 ;  /* 0x3ff000001c1a742b */ /* 0x001fd0000000080e */
[----:B------:R-:W-:-:S08]  /*2170*/  DFMA R26, R26, R26, R26 ;  /* 0x0000001a1a1a722b */ /* 0x000fd0000000001a */
[----:B------:R-:W-:Y:S01]  /*2180*/  DFMA R28, R28, R26, R28 ;  /* 0x0000001a1c1c722b */ /* 0x000fe2000000001c */
[C---:B------:R-:W-:Y:S02]  /*2190*/  @!P2 SEL R26, R9.reuse, 0x63400000, !P3 ;  /* 0x63400000091aa807 */ /* 0x040fe40005800000 */
[----:B------:R-:W-:Y:S02]  /*21a0*/  SEL R27, R9, 0x63400000, !P1 ;  /* 0x63400000091b7807 */ /* 0x000fe40004800000 */
[--C-:B------:R-:W-:Y:S02]  /*21b0*/  @!P2 LOP3.LUT R26, R26, 0x80000000, R11.reuse, 0xf8, !PT ;  /* 0x800000001a1aa812 */ /* 0x100fe400078ef80b */
[----:B------:R-:W-:Y:S01]  /*21c0*/  LOP3.LUT R27, R27, 0x800fffff, R11, 0xf8, !PT ;  /* 0x800fffff1b1b7812 */ /* 0x000fe200078ef80b */
[----:B------:R-:W-:Y:S01]  /*21d0*/  DFMA R38, R28, -R14, 1 ;  /* 0x3ff000001c26742b */ /* 0x000fe2000000080e */
[----:B------:R-:W-:Y:S01]  /*21e0*/  @!P2 LOP3.LUT R37, R26, 0x100000, RZ, 0xfc, !PT ;  /* 0x001000001a25a812 */ /* 0x000fe200078efcff */
[----:B------:R-:W-:-:S06]  /*21f0*/  IMAD.MOV.U32 R26, RZ, RZ, R10 ;  /* 0x000000ffff1a7224 */ /* 0x000fcc00078e000a */
[----:B------:R-:W-:Y:S02]  /*2200*/  @!P2 DFMA R26, R26, 2, -R36 ;  /* 0x400000001a1aa82b */ /* 0x000fe40000000824 */
[----:B------:R-:W-:-:S08]  /*2210*/  DFMA R38, R28, R38, R28 ;  /* 0x000000261c26722b */ /* 0x000fd0000000001c */
[----:B------:R-:W-:Y:S01]  /*2220*/  @!P2 LOP3.LUT R30, R27, 0x7ff00000, RZ, 0xc0, !PT ;  /* 0x7ff000001b1ea812 */ /* 0x000fe200078ec0ff */
[----:B------:R-:W-:-:S04]  /*2230*/  DMUL R36, R38, R26 ;  /* 0x0000001a26247228 */ /* 0x000fc80000000000 */
[----:B------:R-:W-:-:S04]  /*2240*/  VIADD R32, R30, 0xffffffff ;  /* 0xffffffff1e207836 */ /* 0x000fc80000000000 */
[----:B------:R-:W-:Y:S01]  /*2250*/  DFMA R28, R36, -R14, R26 ;  /* 0x8000000e241c722b */ /* 0x000fe2000000001a */
[----:B------:R-:W-:Y:S01]  /*2260*/  ISETP.GT.U32.AND P0, PT, R32, 0x7feffffe, PT ;  /* 0x7feffffe2000780c */ /* 0x000fe20003f04070 */
[----:B------:R-:W-:-:S05]  /*2270*/  VIADD R32, R31, 0xffffffff ;  /* 0xffffffff1f207836 */ /* 0x000fca0000000000 */
[----:B------:R-:W-:Y:S01]  /*2280*/  ISETP.GT.U32.OR P0, PT, R32, 0x7feffffe, P0 ;  /* 0x7feffffe2000780c */ /* 0x000fe20000704470 */
[----:B------:R-:W-:-:S12]  /*2290*/  DFMA R28, R38, R28, R36 ;  /* 0x0000001c261c722b */ /* 0x000fd80000000024 */
[----:B------:R-:W-:Y:S05]  /*22a0*/  @P0 BRA `(.L_x_164) ;  /* 0x0000000000740947 */ /* 0x000fea0003800000 */
[----:B------:R-:W-:-:S04]  /*22b0*/  LOP3.LUT R10, R13, 0x7ff00000, RZ, 0xc0, !PT ;  /* 0x7ff000000d0a7812 */ /* 0x000fc800078ec0ff */
[CC--:B------:R-:W-:Y:S02]  /*22c0*/  VIADDMNMX R11, R8.reuse, -R10.reuse, 0xb9600000, !PT ;  /* 0xb9600000080b7446 */ /* 0x0c0fe4000780090a */
[----:B------:R-:W-:Y:S01]  /*22d0*/  ISETP.GE.U32.AND P0, PT, R8, R10, PT ;  /* 0x0000000a0800720c */ /* 0x000fe20003f06070 */
[----:B------:R-:W-:Y:S01]  /*22e0*/  IMAD.MOV.U32 R10, RZ, RZ, RZ ;  /* 0x000000ffff0a7224 */ /* 0x000fe200078e00ff */
        /* <DEDUP_REMOVED lines=14> */
[----:B------:R-:W-:Y:S01]  /*23d0*/  IADD3 R9, PT, PT, -R9, -0x43300000, RZ ;  /* 0xbcd0000009097810 */ /* 0x000fe20007ffe1ff */
[----:B------:R-:W-:-:S06]  /*23e0*/  IMAD.MOV.U32 R10, RZ, RZ, RZ ;  /* 0x000000ffff0a7224 */ /* 0x000fcc00078e00ff */
[----:B------:R-:W-:Y:S02]  /*23f0*/  DFMA R10, R36, -R10, R28 ;  /* 0x8000000a240a722b */ /* 0x000fe4000000001c */
[----:B------:R-:W-:-:S08]  /*2400*/  DMUL.RP R28, R28, R14 ;  /* 0x0000000e1c1c7228 */ /* 0x000fd00000008000 */
[----:B------:R-:W-:Y:S02]  /*2410*/  FSETP.NEU.AND P0, PT, |R11|, R9, PT ;  /* 0x000000090b00720b */ /* 0x000fe40003f0d200 */
[----:B------:R-:W-:Y:S02]  /*2420*/  LOP3.LUT R12, R29, R12, RZ, 0x3c, !PT ;  /* 0x0000000c1d0c7212 */ /* 0x000fe400078e3cff */
[----:B------:R-:W-:Y:S02]  /*2430*/  FSEL R8, R28, R36, !P0 ;  /* 0x000000241c087208 */ /* 0x000fe40004000000 */
[----:B------:R-:W-:-:S03]  /*2440*/  FSEL R12, R12, R37, !P0 ;  /* 0x000000250c0c7208 */ /* 0x000fc60004000000 */
[----:B------:R-:W-:Y:S02]  /*2450*/  IMAD.MOV.U32 R36, RZ, RZ, R8 ;  /* 0x000000ffff247224 */ /* 0x000fe400078e0008 */
[----:B------:R-:W-:Y:S01]  /*2460*/  IMAD.MOV.U32 R37, RZ, RZ, R12 ;  /* 0x000000ffff257224 */ /* 0x000fe200078e000c */
[----:B------:R-:W-:Y:S06]  /*2470*/  BRA `(.L_x_165) ;  /* 0x0000000000607947 */ /* 0x000fec0003800000 */
.L_x_164:
        /* <DEDUP_REMOVED lines=13> */
[----:B------:R-:W-:Y:S02]  /*2550*/  @!P0 IMAD.MOV.U32 R37, RZ, RZ, R10 ;  /* 0x000000ffff258224 */ /* 0x000fe400078e000a */
[----:B------:R-:W-:Y:S02]  /*2560*/  @P0 IMAD.MOV.U32 R36, RZ, RZ, RZ ;  /* 0x000000ffff240224 */ /* 0x000fe400078e00ff */
[----:B------:R-:W-:Y:S01]  /*2570*/  @P0 IMAD.MOV.U32 R37, RZ, RZ, R8 ;  /* 0x000000ffff250224 */ /* 0x000fe200078e0008 */
[----:B------:R-:W-:Y:S06]  /*2580*/  BRA `(.L_x_165) ;  /* 0x00000000001c7947 */ /* 0x000fec0003800000 */
.L_x_167:
[----:B------:R-:W-:Y:S02]  /*2590*/  LOP3.LUT R8, R13, 0x80000, RZ, 0xfc, !PT ;  /* 0x000800000d087812 */ /* 0x000fe400078efcff */
[----:B------:R-:W-:-:S03]  /*25a0*/  MOV R36, R12 ;  /* 0x0000000c00247202 */ /* 0x000fc60000000f00 */
[----:B------:R-:W-:Y:S01]  /*25b0*/  IMAD.MOV.U32 R37, RZ, RZ, R8 ;  /* 0x000000ffff257224 */ /* 0x000fe200078e0008 */
[----:B------:R-:W-:Y:S06]  /*25c0*/  BRA `(.L_x_165) ;  /* 0x00000000000c7947 */ /* 0x000fec0003800000 */
.L_x_166:
[----:B------:R-:W-:Y:S01]  /*25d0*/  LOP3.LUT R8, R11, 0x80000, RZ, 0xfc, !PT ;  /* 0x000800000b087812 */ /* 0x000fe200078efcff */
[----:B------:R-:W-:-:S04]  /*25e0*/  IMAD.MOV.U32 R36, RZ, RZ, R10 ;  /* 0x000000ffff247224 */ /* 0x000fc800078e000a */
[----:B------:R-:W-:-:S07]  /*25f0*/  IMAD.MOV.U32 R37, RZ, RZ, R8 ;  /* 0x000000ffff257224 */ /* 0x000fce00078e0008 */
.L_x_165:
[----:B------:R-:W-:Y:S05]  /*2600*/  BSYNC.RECONVERGENT B0 ;  /* 0x0000000000007941 */ /* 0x000fea0003800200 */
.L_x_163:
[----:B------:R-:W-:Y:S02]  /*2610*/  IMAD.MOV.U32 R10, RZ, RZ, R6 ;  /* 0x000000ffff0a7224 */ /* 0x000fe400078e0006 */
[----:B------:R-:W-:Y:S02]  /*2620*/  IMAD.MOV.U32 R11, RZ, RZ, 0x0 ;  /* 0x00000000ff0b7424 */ /* 0x000fe400078e00ff */
[----:B------:R-:W-:Y:S02]  /*2630*/  IMAD.MOV.U32 R9, RZ, RZ, R36 ;  /* 0x000000ffff097224 */ /* 0x000fe400078e0024 */
[----:B------:R-:W-:Y:S01]  /*2640*/  IMAD.MOV.U32 R8, RZ, RZ, R37 ;  /* 0x000000ffff087224 */ /* 0x000fe200078e0025 */
[----:B------:R-:W-:Y:S06]  /*2650*/  RET.REL.NODEC R10 `(macz_batch_macz_tmp_f32) ;  /* 0xffffffd80a687950 */ /* 0x000fec0003c3ffff */
        .weak           $__internal_6_$__cuda_sm20_dsqrt_rn_f64_mediumpath_v1
        .type           $__internal_6_$__cuda_sm20_dsqrt_rn_f64_mediumpath_v1,@function
        .size           $__internal_6_$__cuda_sm20_dsqrt_rn_f64_mediumpath_v1,(.L_x_179 - $__internal_6_$__cuda_sm20_dsqrt_rn_f64_mediumpath_v1)
$__internal_6_$__cuda_sm20_dsqrt_rn_f64_mediumpath_v1:
[----:B------:R-:W-:Y:S01]  /*2660*/  ISETP.GE.U32.AND P0, PT, R24, -0x3400000, PT ;  /* 0xfcc000001800780c */ /* 0x000fe20003f06070 */
[----:B------:R-:W-:Y:S01]  /*2670*/  BSSY.RECONVERGENT B2, `(.L_x_168) ;  /* 0x0000025000027945 */ /* 0x000fe20003800200 */
[----:B------:R-:W-:Y:S02]  /*2680*/  IMAD.MOV.U32 R9, RZ, RZ, R11 ;  /* 0x000000ffff097224 */ /* 0x000fe400078e000b */
[----:B------:R-:W-:-:S09]  /*2690*/  IMAD.MOV.U32 R24, RZ, RZ, R6 ;  /* 0x000000ffff187224 */ /* 0x000fd200078e0006 */
[----:B------:R-:W-:Y:S05]  /*26a0*/  @!P0 BRA `(.L_x_169) ;  /* 0x0000000000208947 */ /* 0x000fea0003800000 */
[----:B------:R-:W-:-:S10]  /*26b0*/  DFMA.RM R14, R14, R24, R12 ;  /* 0x000000180e0e722b */ /* 0x000fd4000000400c */
[----:B------:R-:W-:-:S05]  /*26c0*/  IADD3 R12, P0, PT, R14, 0x1, RZ ;  /* 0x000000010e0c7810 */ /* 0x000fca0007f1e0ff */
[----:B------:R-:W-:-:S06]  /*26d0*/  IMAD.X R13, RZ, RZ, R15, P0 ;  /* 0x000000ffff0d7224 */ /* 0x000fcc00000e060f */
[----:B------:R-:W-:-:S08]  /*26e0*/  DFMA.RP R8, -R14, R12, R8 ;  /* 0x0000000c0e08722b */ /* 0x000fd00000008108 */
[----:B------:R-:W-:-:S06]  /*26f0*/  DSETP.GT.AND P0, PT, R8, RZ, PT ;  /* 0x000000ff0800722a */ /* 0x000fcc0003f04000 */
[----:B------:R-:W-:Y:S02]  /*2700*/  FSEL R12, R12, R14, P0 ;  /* 0x0000000e0c0c7208 */ /* 0x000fe40000000000 */
[----:B------:R-:W-:Y:S01]  /*2710*/  FSEL R13, R13, R15, P0 ;  /* 0x0000000f0d0d7208 */ /* 0x000fe20000000000 */
[----:B------:R-:W-:Y:S06]  /*2720*/  BRA `(.L_x_170) ;  /* 0x0000000000647947 */ /* 0x000fec0003800000 */
.L_x_169:
        /* <DEDUP_REMOVED lines=24> */
.L_x_171:
[----:B------:R-:W-:-:S11]  /*28b0*/  DADD R12, R8, R8 ;  /* 0x00000000080c7229 */ /* 0x000fd60000000008 */
.L_x_170:
[----:B------:R-:W-:Y:S05]  /*28c0*/  BSYNC.RECONVERGENT B2 ;  /* 0x0000000000027941 */ /* 0x000fea0003800200 */
.L_x_168:
[----:B------:R-:W-:Y:S02]  /*28d0*/  IMAD.MOV.U32 R11, RZ, RZ, 0x0 ;  /* 0x00000000ff0b7424 */ /* 0x000fe400078e00ff */
[----:B------:R-:W-:Y:S02]  /*28e0*/  IMAD.MOV.U32 R24, RZ, RZ, R12 ;  /* 0x000000ffff187224 */ /* 0x000fe400078e000c */
[----:B------:R-:W-:Y:S01]  /*28f0*/  IMAD.MOV.U32 R25, RZ, RZ, R13 ;  /* 0x000000ffff197224 */ /* 0x000fe200078e000d */
[----:B------:R-:W-:Y:S06]  /*2900*/  RET.REL.NODEC R10 `(macz_batch_macz_tmp_f32) ;  /* 0xffffffd40abc7950 */ /* 0x000fec0003c3ffff */
.L_x_172:
        /* <DEDUP_REMOVED lines=15> */
.L_x_179:


//--------------------- .nv.shared.reserved.0     --------------------------
	.section	.nv.shared.reserved.0,"aw",@nobits
	.weak		__nv_reservedSMEM_offset_0_alias
	.size		__nv_reservedSMEM_offset_0_alias, 0, 64
	.other		__nv_reservedSMEM_offset_0_alias,@"STO_CUDA_RESERVED_SHARED STV_DEFAULT"
__nv_reservedSMEM_offset_0_alias:
	.zero		0
	.zero		64


//--------------------- .nv.constant0.macz_many_series_one_param_time_major_f32 --------------------------
	.section	.nv.constant0.macz_many_series_one_param_time_major_f32,"a",@progbits
	.sectionflags	@""
	.align	4
.nv.constant0.macz_many_series_one_param_time_major_f32:
	.zero		1040


//--------------------- .nv.constant0.macz_batch_f32 --------------------------
	.section	.nv.constant0.macz_batch_f32,"a",@progbits
	.sectionflags	@""
	.align	4
.nv.constant0.macz_batch_f32:
	.zero		1064


//--------------------- .nv.constant0.macz_batch_hist_from_macz_f32 --------------------------
	.section	.nv.constant0.macz_batch_hist_from_macz_f32,"a",@progbits
	.sectionflags	@""
	.align	4
.nv.constant0.macz_batch_hist_from_macz_f32:
	.zero		960


//--------------------- .nv.constant0.macz_batch_macz_tmp_f32 --------------------------
	.section	.nv.constant0.macz_batch_macz_tmp_f32,"a",@progbits
	.sectionflags	@""
	.align	4
.nv.constant0.macz_batch_macz_tmp_f32:
	.zero		1032


//--------------------- SYMBOLS --------------------------

	.type		.nv.reservedSmem.offset0,@object
	.size		.nv.reservedSmem.offset0,0x4
